	.target	sm_90a

	.elftype	@"ET_EXEC"


//--------------------- .note.nv.tkinfo           --------------------------
	.section	.note.nv.tkinfo,"",@"SHT_NOTE"
	.sectionflags	@"SHF_NOTE_NV_TKINFO"
	.tkinfo
        /*0018*/ 	.word	0x00000002
        /*0030*/ 	.string	""
        /*0030*/ 	.string	"ptxas"
        /*0030*/ 	.string	"Cuda compilation tools, release 13.0, V13.0.88"
        /*0030*/ 	.string	"Build cuda_13.0.r13.0/compiler.36424714_0"
        /*0030*/ 	.string	"-arch sm_90a -m 64 "



//--------------------- .note.nv.cuinfo           --------------------------
	.section	.note.nv.cuinfo,"",@"SHT_NOTE"
	.sectionflags	@"SHF_NOTE_NV_CUINFO"
        /*0018*/ 	.short	0x0002
        /*001a*/ 	.short	0x005a
        /*001c*/ 	.short	0x0082
	.zero		2


//--------------------- .nv.info                  --------------------------
	.section	.nv.info,"",@"SHT_CUDA_INFO"
	.align	4


	//----- nvinfo : EIATTR_REGCOUNT
	.align		4
        /*0000*/ 	.byte	0x04, 0x2f
        /*0002*/ 	.short	(.L_16 - .L_15)
	.align		4
.L_15:
        /*0004*/ 	.word	index@(_ZN7cutlass13device_kernelINS_4gemm6kernel13GemmUniversalIN4cute5tupleIJiiiiEEENS1_10collective13CollectiveMmaINS1_39MainloopSm90TmaGmmaRmemAWarpSpecializedILi5ENS5_IJNS4_1CILi1EEESB_SB_EEENS1_35KernelTmaWarpSpecializedCooperativeEEENS5_IJNSA_ILi256EEENSA_ILi64EEENSA_ILi32EEEEEENS_10tfloat32_tENS5_IJSB_llEEESJ_NS5_IJlSB_lEEENS4_8TiledMMAINS4_8MMA_AtomIJNS4_4SM904GMMA29MMA_64x64x8_F32TF32TF32_RS_TNILNSP_7ScaleInE1ELSR_1EEEEEENS4_6LayoutINS5_IJNSA_ILi2EEESB_SB_EEENS5_IJSB_NSA_ILi0EEESX_EEEEENS5_IJNS4_10UnderscoreES10_S10_EEEEENS4_13SM90_TMA_LOADENS4_14ComposedLayoutINS4_7SwizzleILi1ELi4ELi3EEENS4_18smem_ptr_flag_bitsILi32EEENSU_INS5_IJNSA_ILi8EEES19_EEENS5_IJSB_S19_EEEEEEENS4_9Copy_AtomIJNS4_39AutoVectorizingCopyWithAssumedAlignmentILi128EEESJ_EEENS4_8identityES13_NS14_INS15_ILi3ELi4ELi3EEES18_NSU_INS5_IJS19_SH_EEENS5_IJSH_SB_EEEEEEEvS1I_EENS_8epilogue10collective6detail29Sm90TmaWarpSpecializedAdapterINS1Q_15DefaultEpilogueISJ_SL_SL_NS1P_6thread17LinearCombinationISJ_Li1EffLNS1U_9ScaleType4KindE0ELNS_15FloatRoundStyleE2ESJ_EENS1_15EpilogueDefaultEEEEEvvEEEEvNT_6ParamsE)
        /*0008*/ 	.word	0x000000a8


	//----- nvinfo : EIATTR_FRAME_SIZE
	.align		4
.L_16:
        /*000c*/ 	.byte	0x04, 0x11
        /*000e*/ 	.short	(.L_18 - .L_17)
	.align		4
.L_17:
        /*0010*/ 	.word	index@(_ZN7cutlass13device_kernelINS_4gemm6kernel13GemmUniversalIN4cute5tupleIJiiiiEEENS1_10collective13CollectiveMmaINS1_39MainloopSm90TmaGmmaRmemAWarpSpecializedILi5ENS5_IJNS4_1CILi1EEESB_SB_EEENS1_35KernelTmaWarpSpecializedCooperativeEEENS5_IJNSA_ILi256EEENSA_ILi64EEENSA_ILi32EEEEEENS_10tfloat32_tENS5_IJSB_llEEESJ_NS5_IJlSB_lEEENS4_8TiledMMAINS4_8MMA_AtomIJNS4_4SM904GMMA29MMA_64x64x8_F32TF32TF32_RS_TNILNSP_7ScaleInE1ELSR_1EEEEEENS4_6LayoutINS5_IJNSA_ILi2EEESB_SB_EEENS5_IJSB_NSA_ILi0EEESX_EEEEENS5_IJNS4_10UnderscoreES10_S10_EEEEENS4_13SM90_TMA_LOADENS4_14ComposedLayoutINS4_7SwizzleILi1ELi4ELi3EEENS4_18smem_ptr_flag_bitsILi32EEENSU_INS5_IJNSA_ILi8EEES19_EEENS5_IJSB_S19_EEEEEEENS4_9Copy_AtomIJNS4_39AutoVectorizingCopyWithAssumedAlignmentILi128EEESJ_EEENS4_8identityES13_NS14_INS15_ILi3ELi4ELi3EEES18_NSU_INS5_IJS19_SH_EEENS5_IJSH_SB_EEEEEEEvS1I_EENS_8epilogue10collective6detail29Sm90TmaWarpSpecializedAdapterINS1Q_15DefaultEpilogueISJ_SL_SL_NS1P_6thread17LinearCombinationISJ_Li1EffLNS1U_9ScaleType4KindE0ELNS_15FloatRoundStyleE2ESJ_EENS1_15EpilogueDefaultEEEEEvvEEEEvNT_6ParamsE)
        /*0014*/ 	.word	0x00000048


	//----- nvinfo : EIATTR_MIN_STACK_SIZE
	.align		4
.L_18:
        /*0018*/ 	.byte	0x04, 0x12
        /*001a*/ 	.short	(.L_20 - .L_19)
	.align		4
.L_19:
        /*001c*/ 	.word	index@(_ZN7cutlass13device_kernelINS_4gemm6kernel13GemmUniversalIN4cute5tupleIJiiiiEEENS1_10collective13CollectiveMmaINS1_39MainloopSm90TmaGmmaRmemAWarpSpecializedILi5ENS5_IJNS4_1CILi1EEESB_SB_EEENS1_35KernelTmaWarpSpecializedCooperativeEEENS5_IJNSA_ILi256EEENSA_ILi64EEENSA_ILi32EEEEEENS_10tfloat32_tENS5_IJSB_llEEESJ_NS5_IJlSB_lEEENS4_8TiledMMAINS4_8MMA_AtomIJNS4_4SM904GMMA29MMA_64x64x8_F32TF32TF32_RS_TNILNSP_7ScaleInE1ELSR_1EEEEEENS4_6LayoutINS5_IJNSA_ILi2EEESB_SB_EEENS5_IJSB_NSA_ILi0EEESX_EEEEENS5_IJNS4_10UnderscoreES10_S10_EEEEENS4_13SM90_TMA_LOADENS4_14ComposedLayoutINS4_7SwizzleILi1ELi4ELi3EEENS4_18smem_ptr_flag_bitsILi32EEENSU_INS5_IJNSA_ILi8EEES19_EEENS5_IJSB_S19_EEEEEEENS4_9Copy_AtomIJNS4_39AutoVectorizingCopyWithAssumedAlignmentILi128EEESJ_EEENS4_8identityES13_NS14_INS15_ILi3ELi4ELi3EEES18_NSU_INS5_IJS19_SH_EEENS5_IJSH_SB_EEEEEEEvS1I_EENS_8epilogue10collective6detail29Sm90TmaWarpSpecializedAdapterINS1Q_15DefaultEpilogueISJ_SL_SL_NS1P_6thread17LinearCombinationISJ_Li1EffLNS1U_9ScaleType4KindE0ELNS_15FloatRoundStyleE2ESJ_EENS1_15EpilogueDefaultEEEEEvvEEEEvNT_6ParamsE)
        /*0020*/ 	.word	0x00000048
.L_20:


//--------------------- .nv.compat                --------------------------
	.section	.nv.compat,"",@"SHT_CUDA_COMPAT_INFO"
	.align	4
        /*0000*/ 	.byte	0x02, 0x09, 0x01, 0x00, 0x02, 0x02, 0x04, 0x00, 0x02, 0x05, 0x05, 0x00, 0x03, 0x07, 0x01, 0x01
        /*0010*/ 	.byte	0x02, 0x03, 0x01, 0x00, 0x02, 0x06, 0x01, 0x00, 0x04, 0x0b, 0x08, 0x00, 0x00, 0x00, 0x00, 0x00
        /*0020*/ 	.byte	0x00, 0x00, 0x00, 0x00


//--------------------- .nv.info._ZN7cutlass13device_kernelINS_4gemm6kernel13GemmUniversalIN4cute5tupleIJiiiiEEENS1_10collective13CollectiveMmaINS1_39MainloopSm90TmaGmmaRmemAWarpSpecializedILi5ENS5_IJNS4_1CILi1EEESB_SB_EEENS1_35KernelTmaWarpSpecializedCooperativeEEENS5_IJNSA_ILi256EEENSA_ILi64EEENSA_ILi32EEEEEENS_10tfloat32_tENS5_IJSB_llEEESJ_NS5_IJlSB_lEEENS4_8TiledMMAINS4_8MMA_AtomIJNS4_4SM904GMMA29MMA_64x64x8_F32TF32TF32_RS_TNILNSP_7ScaleInE1ELSR_1EEEEEENS4_6LayoutINS5_IJNSA_ILi2EEESB_SB_EEENS5_IJSB_NSA_ILi0EEESX_EEEEENS5_IJNS4_10UnderscoreES10_S10_EEEEENS4_13SM90_TMA_LOADENS4_14ComposedLayoutINS4_7SwizzleILi1ELi4ELi3EEENS4_18smem_ptr_flag_bitsILi32EEENSU_INS5_IJNSA_ILi8EEES19_EEENS5_IJSB_S19_EEEEEEENS4_9Copy_AtomIJNS4_39AutoVectorizingCopyWithAssumedAlignmentILi128EEESJ_EEENS4_8identityES13_NS14_INS15_ILi3ELi4ELi3EEES18_NSU_INS5_IJS19_SH_EEENS5_IJSH_SB_EEEEEEEvS1I_EENS_8epilogue10collective6detail29Sm90TmaWarpSpecializedAdapterINS1Q_15DefaultEpilogueISJ_SL_SL_NS1P_6thread17LinearCombinationISJ_Li1EffLNS1U_9ScaleType4KindE0ELNS_15FloatRoundStyleE2ESJ_EENS1_15EpilogueDefaultEEEEEvvEEEEvNT_6ParamsE --------------------------
	.section	.nv.info._ZN7cutlass13device_kernelINS_4gemm6kernel13GemmUniversalIN4cute5tupleIJiiiiEEENS1_10collective13CollectiveMmaINS1_39MainloopSm90TmaGmmaRmemAWarpSpecializedILi5ENS5_IJNS4_1CILi1EEESB_SB_EEENS1_35KernelTmaWarpSpecializedCooperativeEEENS5_IJNSA_ILi256EEENSA_ILi64EEENSA_ILi32EEEEEENS_10tfloat32_tENS5_IJSB_llEEESJ_NS5_IJlSB_lEEENS4_8TiledMMAINS4_8MMA_AtomIJNS4_4SM904GMMA29MMA_64x64x8_F32TF32TF32_RS_TNILNSP_7ScaleInE1ELSR_1EEEEEENS4_6LayoutINS5_IJNSA_ILi2EEESB_SB_EEENS5_IJSB_NSA_ILi0EEESX_EEEEENS5_IJNS4_10UnderscoreES10_S10_EEEEENS4_13SM90_TMA_LOADENS4_14ComposedLayoutINS4_7SwizzleILi1ELi4ELi3EEENS4_18smem_ptr_flag_bitsILi32EEENSU_INS5_IJNSA_ILi8EEES19_EEENS5_IJSB_S19_EEEEEEENS4_9Copy_AtomIJNS4_39AutoVectorizingCopyWithAssumedAlignmentILi128EEESJ_EEENS4_8identityES13_NS14_INS15_ILi3ELi4ELi3EEES18_NSU_INS5_IJS19_SH_EEENS5_IJSH_SB_EEEEEEEvS1I_EENS_8epilogue10collective6detail29Sm90TmaWarpSpecializedAdapterINS1Q_15DefaultEpilogueISJ_SL_SL_NS1P_6thread17LinearCombinationISJ_Li1EffLNS1U_9ScaleType4KindE0ELNS_15FloatRoundStyleE2ESJ_EENS1_15EpilogueDefaultEEEEEvvEEEEvNT_6ParamsE,"",@"SHT_CUDA_INFO"
	.sectionflags	@""
	.align	4


	//----- nvinfo : EIATTR_CUDA_API_VERSION
	.align		4
        /*0000*/ 	.byte	0x04, 0x37
        /*0002*/ 	.short	(.L_22 - .L_21)
.L_21:
        /*0004*/ 	.word	0x00000082


	//----- nvinfo : EIATTR_KPARAM_INFO
	.align		4
.L_22:
        /*0008*/ 	.byte	0x04, 0x17
        /*000a*/ 	.short	(.L_24 - .L_23)
.L_23:
        /*000c*/ 	.word	0x00000000
        /*0010*/ 	.short	0x0000
        /*0012*/ 	.short	0x0070
        /*0014*/ 	.byte	0x00, 0xf0, 0x01, 0x10


	//----- nvinfo : EIATTR_SPARSE_MMA_MASK
	.align		4
.L_24:
        /*0018*/ 	.byte	0x03, 0x50
        /*001a*/ 	.short	0x0000


	//----- nvinfo : EIATTR_MAXREG_COUNT
	.align		4
        /*001c*/ 	.byte	0x03, 0x1b
        /*001e*/ 	.short	0x00a8


	//----- nvinfo : EIATTR_NUM_BARRIERS
	.align		4
        /*0020*/ 	.byte	0x02, 0x4c
        /*0022*/ 	.byte	0x01
	.zero		1


	//----- nvinfo : EIATTR_EXTERNS
	.align		4
        /*0024*/ 	.byte	0x04, 0x0f
        /*0026*/ 	.short	(.L_26 - .L_25)


	//   ....[0]....
	.align		4
.L_25:
        /*0028*/ 	.word	index@(__assertfail)


	//----- nvinfo : EIATTR_ANNOTATIONS
	.align		4
.L_26:
        /*002c*/ 	.byte	0x04, 0x55
        /*002e*/ 	.short	(.L_28 - .L_27)


	//   ....[0]....
.L_27:
        /*0030*/ 	.word	0x00000001
        /*0034*/ 	.byte	0xf0, 0x02, 0x00, 0x00, 0x01, 0x00, 0x00, 0x00, 0xf0, 0x04, 0x00, 0x00, 0x01, 0x00, 0x00, 0x00
        /* <DEDUP_REMOVED lines=35> */
        /*0274*/ 	.byte	0x20, 0xa1, 0x00, 0x00


	//----- nvinfo : EIATTR_MERCURY_ISA_VERSION
	.align		4
.L_28:
        /*0278*/ 	.byte	0x03, 0x5f
        /*027a*/ 	.short	0x0101


	//----- nvinfo : EIATTR_INT_WARP_WIDE_INSTR_OFFSETS
	.align		4
        /*027c*/ 	.byte	0x04, 0x31
        /*027e*/ 	.short	(.L_30 - .L_29)


	//   ....[0]....
.L_29:
        /*0280*/ 	.word	0x000003f0


	//   ....[1]....
        /*0284*/ 	.word	0x00000400


	//   ....[2]....
        /*0288*/ 	.word	0x00000480


	//----- nvinfo : EIATTR_COOP_GROUP_MASK_REGIDS
	.align		4
.L_30:
        /*028c*/ 	.byte	0x04, 0x29
        /*028e*/ 	.short	(.L_32 - .L_31)


	//   ....[0]....
.L_31:
        /*0290*/ 	.word	0xffffffff


	//   ....[1]....
        /*0294*/ 	.word	0xffffffff


	//   ....[2]....
        /*0298*/ 	.word	0xffffffff


	//   ....[3]....
        /*029c*/ 	.word	0xffffffff


	//   ....[4]....
        /*02a0*/ 	.word	0x0500000f


	//----- nvinfo : EIATTR_COOP_GROUP_INSTR_OFFSETS
	.align		4
.L_32:
        /*02a4*/ 	.byte	0x04, 0x28
        /*02a6*/ 	.short	(.L_34 - .L_33)


	//   ....[0]....
.L_33:
        /*02a8*/ 	.word	0x00000070


	//   ....[1]....
        /*02ac*/ 	.word	0x00000080


	//   ....[2]....
        /*02b0*/ 	.word	0x00000140


	//   ....[3]....
        /*02b4*/ 	.word	0x00000330


	//   ....[4]....
        /*02b8*/ 	.word	0x0000a470


	//----- nvinfo : EIATTR_REG_RECONFIG
	.align		4
.L_34:
        /*02bc*/ 	.byte	0x01, 0x54
	.zero		2


	//----- nvinfo : EIATTR_SYSCALL_OFFSETS
	.align		4
        /*02c0*/ 	.byte	0x04, 0x46
        /*02c2*/ 	.short	(.L_36 - .L_35)


	//   ....[0]....
.L_35:
        /*02c4*/ 	.word	0x00001170


	//   ....[1]....
        /*02c8*/ 	.word	0x000012a0


	//   ....[2]....
        /*02cc*/ 	.word	0x00001390


	//   ....[3]....
        /*02d0*/ 	.word	0x00008940


	//   ....[4]....
        /*02d4*/ 	.word	0x00008a70


	//----- nvinfo : EIATTR_MBARRIER_INSTR_OFFSETS
	.align		4
.L_36:
        /*02d8*/ 	.byte	0x04, 0x39
        /*02da*/ 	.short	(.L_38 - .L_37)


	//   ....[0]....
.L_37:
        /*02dc*/ 	.word	0x00000240
        /*02e0*/ 	.word	0x000000ff
        /*02e4*/ 	.word	0x00000000
        /*02e8*/ 	.short	0x0100
        /*02ea*/ 	.byte	0x08
	.zero		1


	//   ....[1]....
        /*02ec*/ 	.word	0x00000250
        /*02f0*/ 	.word	0x000000ff
        /*02f4*/ 	.word	0x00000028
        /*02f8*/ 	.short	0x0100
        /*02fa*/ 	.byte	0x08
	.zero		1


	//   ....[2]....
        /*02fc*/ 	.word	0x00000260
        /*0300*/ 	.word	0x000000ff
        /*0304*/ 	.word	0x00000008
        /*0308*/ 	.short	0x0100
        /*030a*/ 	.byte	0x08
	.zero		1


	//   ....[3]....
        /*030c*/ 	.word	0x00000270
        /*0310*/ 	.word	0x000000ff
        /*0314*/ 	.word	0x00000030
        /*0318*/ 	.short	0x0100
        /*031a*/ 	.byte	0x08
	.zero		1


	//   ....[4]....
        /*031c*/ 	.word	0x00000280
        /*0320*/ 	.word	0x000000ff
        /*0324*/ 	.word	0x00000010
        /*0328*/ 	.short	0x0100
        /*032a*/ 	.byte	0x08
	.zero		1


	//   ....[5]....
        /*032c*/ 	.word	0x00000290
        /*0330*/ 	.word	0x000000ff
        /*0334*/ 	.word	0x00000038
        /*0338*/ 	.short	0x0100
        /*033a*/ 	.byte	0x08
	.zero		1


	//   ....[6]....
        /*033c*/ 	.word	0x000002a0
        /*0340*/ 	.word	0x000000ff
        /*0344*/ 	.word	0x00000018
        /*0348*/ 	.short	0x0100
        /*034a*/ 	.byte	0x08
	.zero		1


	//   ....[7]....
        /*034c*/ 	.word	0x000002b0
        /*0350*/ 	.word	0x000000ff
        /*0354*/ 	.word	0x00000040
        /*0358*/ 	.short	0x0100
        /*035a*/ 	.byte	0x08
	.zero		1


	//   ....[8]....
        /*035c*/ 	.word	0x000002c0
        /*0360*/ 	.word	0x000000ff
        /*0364*/ 	.word	0x00000020
        /*0368*/ 	.short	0x0100
        /*036a*/ 	.byte	0x08
	.zero		1


	//   ....[9]....
        /*036c*/ 	.word	0x000002d0
        /*0370*/ 	.word	0x000000ff
        /*0374*/ 	.word	0x00000048
        /*0378*/ 	.short	0x0100
        /*037a*/ 	.byte	0x08
	.zero		1


	//   ....[10]....
        /*037c*/ 	.word	0x000004a0
        /*0380*/ 	.word	0x000000ff
        /*0384*/ 	.word	0x00000060
        /*0388*/ 	.short	0x0100
        /*038a*/ 	.byte	0x06
	.zero		1


	//   ....[11]....
        /*038c*/ 	.word	0x000004b0
        /*0390*/ 	.word	0x000000ff
        /*0394*/ 	.word	0x00000068
        /*0398*/ 	.short	0x0100
        /*039a*/ 	.byte	0x06
	.zero		1


	//   ....[12]....
        /*039c*/ 	.word	0x00001460
        /*03a0*/ 	.word	0x00000003
        /*03a4*/ 	.word	0x00000000
        /*03a8*/ 	.short	0x010a
        /*03aa*/ 	.byte	0x3f
	.zero		1


	//   ....[13]....
        /*03ac*/ 	.word	0x000014a0
        /*03b0*/ 	.word	0x00000003
        /*03b4*/ 	.word	0x00000000
        /*03b8*/ 	.short	0x010a
        /*03ba*/ 	.byte	0x3f
	.zero		1


	//   ....[14]....
        /*03bc*/ 	.word	0x000016b0
        /*03c0*/ 	.word	0x00000002
        /*03c4*/ 	.word	0x00000000
        /*03c8*/ 	.short	0x010a
        /*03ca*/ 	.byte	0x3f
	.zero		1


	//   ....[15]....
        /*03cc*/ 	.word	0x00001bd0
        /*03d0*/ 	.word	0x00000002
        /*03d4*/ 	.word	0x00000000
        /*03d8*/ 	.short	0x010a
        /*03da*/ 	.byte	0x3f
	.zero		1


	//   ....[16]....
        /*03dc*/ 	.word	0x00001e90
        /*03e0*/ 	.word	0x0000000c
        /*03e4*/ 	.word	0x00000000
        /*03e8*/ 	.short	0x010a
        /*03ea*/ 	.byte	0x3f
	.zero		1


	//   ....[17]....
        /*03ec*/ 	.word	0x000021a0
        /*03f0*/ 	.word	0x000000ff
        /*03f4*/ 	.word	0x00000000
        /*03f8*/ 	.short	0x0101
        /*03fa*/ 	.byte	0x06
	.zero		1


	//   ....[18]....
        /*03fc*/ 	.word	0x00002390
        /*0400*/ 	.word	0x0000000c
        /*0404*/ 	.word	0x00000000
        /*0408*/ 	.short	0x010a
        /*040a*/ 	.byte	0x3f
	.zero		1


	//   ....[19]....
        /*040c*/ 	.word	0x00002880
        /*0410*/ 	.word	0x000000ff
        /*0414*/ 	.word	0x00000000
        /*0418*/ 	.short	0x0101
        /*041a*/ 	.byte	0x04
	.zero		1


	//   ....[20]....
        /*041c*/ 	.word	0x00002ba0
        /*0420*/ 	.word	0x000000ff
        /*0424*/ 	.word	0x00000000
        /*0428*/ 	.short	0x0101
        /*042a*/ 	.byte	0x06
	.zero		1


	//   ....[21]....
        /*042c*/ 	.word	0x00008d70
        /*0430*/ 	.word	0x00000024
        /*0434*/ 	.word	0x00000028
        /*0438*/ 	.short	0x010a
        /*043a*/ 	.byte	0x3f
	.zero		1


	//   ....[22]....
        /*043c*/ 	.word	0x000099b0
        /*0440*/ 	.word	0x00000000
        /*0444*/ 	.word	0x00000068
        /*0448*/ 	.short	0x0101
        /*044a*/ 	.byte	0x3f
	.zero		1


	//   ....[23]....
        /*044c*/ 	.word	0x0000a1b0
        /*0450*/ 	.word	0x00000007
        /*0454*/ 	.word	0x00000000
        /*0458*/ 	.short	0x010a
        /*045a*/ 	.byte	0x3f
	.zero		1


	//   ....[24]....
        /*045c*/ 	.word	0x0000a220
        /*0460*/ 	.word	0x00000008
        /*0464*/ 	.word	0x00000000
        /*0468*/ 	.short	0x010a
        /*046a*/ 	.byte	0x3f
	.zero		1


	//   ....[25]....
        /*046c*/ 	.word	0x0000a2b0
        /*0470*/ 	.word	0x00000009
        /*0474*/ 	.word	0x00000000
        /*0478*/ 	.short	0x010a
        /*047a*/ 	.byte	0x3f
	.zero		1


	//   ....[26]....
        /*047c*/ 	.word	0x0000a340
        /*0480*/ 	.word	0x00000006
        /*0484*/ 	.word	0x00000000
        /*0488*/ 	.short	0x010a
        /*048a*/ 	.byte	0x3f
	.zero		1


	//   ....[27]....
        /*048c*/ 	.word	0x0000a3d0
        /*0490*/ 	.word	0x00000003
        /*0494*/ 	.word	0x00000000
        /*0498*/ 	.short	0x010a
        /*049a*/ 	.byte	0x3f
	.zero		1


	//   ....[28]....
        /*049c*/ 	.word	0x0000a4a0
        /*04a0*/ 	.word	0x00000003
        /*04a4*/ 	.word	0x00000000
        /*04a8*/ 	.short	0x010a
        /*04aa*/ 	.byte	0x3f
	.zero		1


	//   ....[29]....
        /*04ac*/ 	.word	0x0000a4f0
        /*04b0*/ 	.word	0x00000002
        /*04b4*/ 	.word	0x00000000
        /*04b8*/ 	.short	0x010a
        /*04ba*/ 	.byte	0x3f
	.zero		1


	//   ....[30]....
        /*04bc*/ 	.word	0x0000a540
        /*04c0*/ 	.word	0x0000000c
        /*04c4*/ 	.word	0x00000000
        /*04c8*/ 	.short	0x010a
        /*04ca*/ 	.byte	0x3f
	.zero		1


	//   ....[31]....
        /*04cc*/ 	.word	0x0000a610
        /*04d0*/ 	.word	0x00000024
        /*04d4*/ 	.word	0x00000028
        /*04d8*/ 	.short	0x010a
        /*04da*/ 	.byte	0x3f
	.zero		1


	//   ....[32]....
        /*04dc*/ 	.word	0x0000a6e0
        /*04e0*/ 	.word	0x00000007
        /*04e4*/ 	.word	0x00000000
        /*04e8*/ 	.short	0x010a
        /*04ea*/ 	.byte	0x3f
	.zero		1


	//   ....[33]....
        /*04ec*/ 	.word	0x0000a730
        /*04f0*/ 	.word	0x00000008
        /*04f4*/ 	.word	0x00000000
        /*04f8*/ 	.short	0x010a
        /*04fa*/ 	.byte	0x3f
	.zero		1


	//   ....[34]....
        /*04fc*/ 	.word	0x0000a780
        /*0500*/ 	.word	0x00000009
        /*0504*/ 	.word	0x00000000
        /*0508*/ 	.short	0x010a
        /*050a*/ 	.byte	0x3f
	.zero		1


	//   ....[35]....
        /*050c*/ 	.word	0x0000a7d0
        /*0510*/ 	.word	0x00000006
        /*0514*/ 	.word	0x00000000
        /*0518*/ 	.short	0x010a
        /*051a*/ 	.byte	0x3f
	.zero		1


	//----- nvinfo : EIATTR_NUM_MBARRIERS
	.align		4
.L_38:
        /*051c*/ 	.byte	0x03, 0x38
        /*051e*/ 	.short	0x000c


	//----- nvinfo : EIATTR_EXIT_INSTR_OFFSETS
	.align		4
        /*0520*/ 	.byte	0x04, 0x1c
        /*0522*/ 	.short	(.L_40 - .L_39)


	//   ....[0]....
.L_39:
        /*0524*/ 	.word	0x00000680


	//   ....[1]....
        /*0528*/ 	.word	0x00000f80


	//   ....[2]....
        /*052c*/ 	.word	0x00007de0


	//   ....[3]....
        /*0530*/ 	.word	0x00008470


	//   ....[4]....
        /*0534*/ 	.word	0x0000a420


	//----- nvinfo : EIATTR_MAX_THREADS
	.align		4
.L_40:
        /*0538*/ 	.byte	0x04, 0x05
        /*053a*/ 	.short	(.L_42 - .L_41)
.L_41:
        /*053c*/ 	.word	0x00000180
        /*0540*/ 	.word	0x00000001
        /*0544*/ 	.word	0x00000001


	//----- nvinfo : EIATTR_CRS_STACK_SIZE
	.align		4
.L_42:
        /*0548*/ 	.byte	0x04, 0x1e
        /*054a*/ 	.short	(.L_44 - .L_43)
.L_43:
        /*054c*/ 	.word	0x00000000


	//----- nvinfo : EIATTR_CBANK_PARAM_SIZE
	.align		4
.L_44:
        /*0550*/ 	.byte	0x03, 0x19
        /*0552*/ 	.short	0x0470


	//----- nvinfo : EIATTR_PARAM_CBANK
	.align		4
        /*0554*/ 	.byte	0x04, 0x0a
        /*0556*/ 	.short	(.L_46 - .L_45)
	.align		4
.L_45:
        /*0558*/ 	.word	index@(.nv.constant0._ZN7cutlass13device_kernelINS_4gemm6kernel13GemmUniversalIN4cute5tupleIJiiiiEEENS1_10collective13CollectiveMmaINS1_39MainloopSm90TmaGmmaRmemAWarpSpecializedILi5ENS5_IJNS4_1CILi1EEESB_SB_EEENS1_35KernelTmaWarpSpecializedCooperativeEEENS5_IJNSA_ILi256EEENSA_ILi64EEENSA_ILi32EEEEEENS_10tfloat32_tENS5_IJSB_llEEESJ_NS5_IJlSB_lEEENS4_8TiledMMAINS4_8MMA_AtomIJNS4_4SM904GMMA29MMA_64x64x8_F32TF32TF32_RS_TNILNSP_7ScaleInE1ELSR_1EEEEEENS4_6LayoutINS5_IJNSA_ILi2EEESB_SB_EEENS5_IJSB_NSA_ILi0EEESX_EEEEENS5_IJNS4_10UnderscoreES10_S10_EEEEENS4_13SM90_TMA_LOADENS4_14ComposedLayoutINS4_7SwizzleILi1ELi4ELi3EEENS4_18smem_ptr_flag_bitsILi32EEENSU_INS5_IJNSA_ILi8EEES19_EEENS5_IJSB_S19_EEEEEEENS4_9Copy_AtomIJNS4_39AutoVectorizingCopyWithAssumedAlignmentILi128EEESJ_EEENS4_8identityES13_NS14_INS15_ILi3ELi4ELi3EEES18_NSU_INS5_IJS19_SH_EEENS5_IJSH_SB_EEEEEEEvS1I_EENS_8epilogue10collective6detail29Sm90TmaWarpSpecializedAdapterINS1Q_15DefaultEpilogueISJ_SL_SL_NS1P_6thread17LinearCombinationISJ_Li1EffLNS1U_9ScaleType4KindE0ELNS_15FloatRoundStyleE2ESJ_EENS1_15EpilogueDefaultEEEEEvvEEEEvNT_6ParamsE)
        /*055c*/ 	.short	0x0210
        /*055e*/ 	.short	0x0470


	//----- nvinfo : EIATTR_SW_WAR
	.align		4
.L_46:
        /*0560*/ 	.byte	0x04, 0x36
        /*0562*/ 	.short	(.L_48 - .L_47)
.L_47:
        /*0564*/ 	.word	0x00000008
.L_48:


//--------------------- .nv.callgraph             --------------------------
	.section	.nv.callgraph,"",@"SHT_CUDA_CALLGRAPH"
	.align	4
	.sectionentsize	8
	.align		4
        /*0000*/ 	.word	0x00000000
	.align		4
        /*0004*/ 	.word	0xffffffff
	.align		4
        /*0008*/ 	.word	index@(_ZN7cutlass13device_kernelINS_4gemm6kernel13GemmUniversalIN4cute5tupleIJiiiiEEENS1_10collective13CollectiveMmaINS1_39MainloopSm90TmaGmmaRmemAWarpSpecializedILi5ENS5_IJNS4_1CILi1EEESB_SB_EEENS1_35KernelTmaWarpSpecializedCooperativeEEENS5_IJNSA_ILi256EEENSA_ILi64EEENSA_ILi32EEEEEENS_10tfloat32_tENS5_IJSB_llEEESJ_NS5_IJlSB_lEEENS4_8TiledMMAINS4_8MMA_AtomIJNS4_4SM904GMMA29MMA_64x64x8_F32TF32TF32_RS_TNILNSP_7ScaleInE1ELSR_1EEEEEENS4_6LayoutINS5_IJNSA_ILi2EEESB_SB_EEENS5_IJSB_NSA_ILi0EEESX_EEEEENS5_IJNS4_10UnderscoreES10_S10_EEEEENS4_13SM90_TMA_LOADENS4_14ComposedLayoutINS4_7SwizzleILi1ELi4ELi3EEENS4_18smem_ptr_flag_bitsILi32EEENSU_INS5_IJNSA_ILi8EEES19_EEENS5_IJSB_S19_EEEEEEENS4_9Copy_AtomIJNS4_39AutoVectorizingCopyWithAssumedAlignmentILi128EEESJ_EEENS4_8identityES13_NS14_INS15_ILi3ELi4ELi3EEES18_NSU_INS5_IJS19_SH_EEENS5_IJSH_SB_EEEEEEEvS1I_EENS_8epilogue10collective6detail29Sm90TmaWarpSpecializedAdapterINS1Q_15DefaultEpilogueISJ_SL_SL_NS1P_6thread17LinearCombinationISJ_Li1EffLNS1U_9ScaleType4KindE0ELNS_15FloatRoundStyleE2ESJ_EENS1_15EpilogueDefaultEEEEEvvEEEEvNT_6ParamsE)
	.align		4
        /*000c*/ 	.word	index@(__assertfail)
	.align		4
        /*0010*/ 	.word	0x00000000
	.align		4
        /*0014*/ 	.word	0xfffffffe
	.align		4
        /*0018*/ 	.word	0x00000000
	.align		4
        /*001c*/ 	.word	0xfffffffd
	.align		4
        /*0020*/ 	.word	0x00000000
	.align		4
        /*0024*/ 	.word	0xfffffffc


//--------------------- .nv.constant4             --------------------------
	.section	.nv.constant4,"a",@progbits
	.align	8
	.align		8
.nv.constant4:
        /*0000*/ 	.dword	__assertfail
	.align		8
        /*0008*/ 	.dword	__unnamed_1
	.align		8
        /*0010*/ 	.dword	__unnamed_2
	.align		8
        /*0018*/ 	.dword	_ZN40_INTERNAL_948b8c64_4_k_cu_2206e354_341324cuda3std3__45__cpo5beginE
	.align		8
        /*0020*/ 	.dword	_ZN40_INTERNAL_948b8c64_4_k_cu_2206e354_341324cuda3std3__45__cpo3endE
	.align		8
        /*0028*/ 	.dword	_ZN40_INTERNAL_948b8c64_4_k_cu_2206e354_341324cuda3std3__45__cpo6cbeginE
	.align		8
        /*0030*/ 	.dword	_ZN40_INTERNAL_948b8c64_4_k_cu_2206e354_341324cuda3std3__45__cpo4cendE
	.align		8
        /*0038*/ 	.dword	_ZN40_INTERNAL_948b8c64_4_k_cu_2206e354_341324cuda3std3__442_GLOBAL__N__948b8c64_4_k_cu_2206e354_341326ignoreE
	.align		8
        /*0040*/ 	.dword	_ZN40_INTERNAL_948b8c64_4_k_cu_2206e354_341324cuda3std3__419piecewise_constructE
	.align		8
        /*0048*/ 	.dword	_ZN40_INTERNAL_948b8c64_4_k_cu_2206e354_341324cuda3std3__48in_placeE
	.align		8
        /*0050*/ 	.dword	_ZN40_INTERNAL_948b8c64_4_k_cu_2206e354_341324cuda3std6ranges3__45__cpo4swapE
	.align		8
        /*0058*/ 	.dword	_ZN40_INTERNAL_948b8c64_4_k_cu_2206e354_341324cuda3std6ranges3__45__cpo9iter_moveE
	.align		8
        /*0060*/ 	.dword	_ZN40_INTERNAL_948b8c64_4_k_cu_2206e354_341324cute7productE
	.align		8
        /*0068*/ 	.dword	_ZN40_INTERNAL_948b8c64_4_k_cu_2206e354_341324cute1_E
	.align		8
        /*0070*/ 	.dword	$str$24
	.align		8
        /*0078*/ 	.dword	$str$25


//--------------------- .text._ZN7cutlass13device_kernelINS_4gemm6kernel13GemmUniversalIN4cute5tupleIJiiiiEEENS1_10collective13CollectiveMmaINS1_39MainloopSm90TmaGmmaRmemAWarpSpecializedILi5ENS5_IJNS4_1CILi1EEESB_SB_EEENS1_35KernelTmaWarpSpecializedCooperativeEEENS5_IJNSA_ILi256EEENSA_ILi64EEENSA_ILi32EEEEEENS_10tfloat32_tENS5_IJSB_llEEESJ_NS5_IJlSB_lEEENS4_8TiledMMAINS4_8MMA_AtomIJNS4_4SM904GMMA29MMA_64x64x8_F32TF32TF32_RS_TNILNSP_7ScaleInE1ELSR_1EEEEEENS4_6LayoutINS5_IJNSA_ILi2EEESB_SB_EEENS5_IJSB_NSA_ILi0EEESX_EEEEENS5_IJNS4_10UnderscoreES10_S10_EEEEENS4_13SM90_TMA_LOADENS4_14ComposedLayoutINS4_7SwizzleILi1ELi4ELi3EEENS4_18smem_ptr_flag_bitsILi32EEENSU_INS5_IJNSA_ILi8EEES19_EEENS5_IJSB_S19_EEEEEEENS4_9Copy_AtomIJNS4_39AutoVectorizingCopyWithAssumedAlignmentILi128EEESJ_EEENS4_8identityES13_NS14_INS15_ILi3ELi4ELi3EEES18_NSU_INS5_IJS19_SH_EEENS5_IJSH_SB_EEEEEEEvS1I_EENS_8epilogue10collective6detail29Sm90TmaWarpSpecializedAdapterINS1Q_15DefaultEpilogueISJ_SL_SL_NS1P_6thread17LinearCombinationISJ_Li1EffLNS1U_9ScaleType4KindE0ELNS_15FloatRoundStyleE2ESJ_EENS1_15EpilogueDefaultEEEEEvvEEEEvNT_6ParamsE --------------------------
	.section	.text._ZN7cutlass13device_kernelINS_4gemm6kernel13GemmUniversalIN4cute5tupleIJiiiiEEENS1_10collective13CollectiveMmaINS1_39MainloopSm90TmaGmmaRmemAWarpSpecializedILi5ENS5_IJNS4_1CILi1EEESB_SB_EEENS1_35KernelTmaWarpSpecializedCooperativeEEENS5_IJNSA_ILi256EEENSA_ILi64EEENSA_ILi32EEEEEENS_10tfloat32_tENS5_IJSB_llEEESJ_NS5_IJlSB_lEEENS4_8TiledMMAINS4_8MMA_AtomIJNS4_4SM904GMMA29MMA_64x64x8_F32TF32TF32_RS_TNILNSP_7ScaleInE1ELSR_1EEEEEENS4_6LayoutINS5_IJNSA_ILi2EEESB_SB_EEENS5_IJSB_NSA_ILi0EEESX_EEEEENS5_IJNS4_10UnderscoreES10_S10_EEEEENS4_13SM90_TMA_LOADENS4_14ComposedLayoutINS4_7SwizzleILi1ELi4ELi3EEENS4_18smem_ptr_flag_bitsILi32EEENSU_INS5_IJNSA_ILi8EEES19_EEENS5_IJSB_S19_EEEEEEENS4_9Copy_AtomIJNS4_39AutoVectorizingCopyWithAssumedAlignmentILi128EEESJ_EEENS4_8identityES13_NS14_INS15_ILi3ELi4ELi3EEES18_NSU_INS5_IJS19_SH_EEENS5_IJSH_SB_EEEEEEEvS1I_EENS_8epilogue10collective6detail29Sm90TmaWarpSpecializedAdapterINS1Q_15DefaultEpilogueISJ_SL_SL_NS1P_6thread17LinearCombinationISJ_Li1EffLNS1U_9ScaleType4KindE0ELNS_15FloatRoundStyleE2ESJ_EENS1_15EpilogueDefaultEEEEEvvEEEEvNT_6ParamsE,"ax",@progbits
	.align	128
.text._ZN7cutlass13device_kernelINS_4gemm6kernel13GemmUniversalIN4cute5tupleIJiiiiEEENS1_10collective13CollectiveMmaINS1_39MainloopSm90TmaGmmaRmemAWarpSpecializedILi5ENS5_IJNS4_1CILi1EEESB_SB_EEENS1_35KernelTmaWarpSpecializedCooperativeEEENS5_IJNSA_ILi256EEENSA_ILi64EEENSA_ILi32EEEEEENS_10tfloat32_tENS5_IJSB_llEEESJ_NS5_IJlSB_lEEENS4_8TiledMMAINS4_8MMA_AtomIJNS4_4SM904GMMA29MMA_64x64x8_F32TF32TF32_RS_TNILNSP_7ScaleInE1ELSR_1EEEEEENS4_6LayoutINS5_IJNSA_ILi2EEESB_SB_EEENS5_IJSB_NSA_ILi0EEESX_EEEEENS5_IJNS4_10UnderscoreES10_S10_EEEEENS4_13SM90_TMA_LOADENS4_14ComposedLayoutINS4_7SwizzleILi1ELi4ELi3EEENS4_18smem_ptr_flag_bitsILi32EEENSU_INS5_IJNSA_ILi8EEES19_EEENS5_IJSB_S19_EEEEEEENS4_9Copy_AtomIJNS4_39AutoVectorizingCopyWithAssumedAlignmentILi128EEESJ_EEENS4_8identityES13_NS14_INS15_ILi3ELi4ELi3EEES18_NSU_INS5_IJS19_SH_EEENS5_IJSH_SB_EEEEEEEvS1I_EENS_8epilogue10collective6detail29Sm90TmaWarpSpecializedAdapterINS1Q_15DefaultEpilogueISJ_SL_SL_NS1P_6thread17LinearCombinationISJ_Li1EffLNS1U_9ScaleType4KindE0ELNS_15FloatRoundStyleE2ESJ_EENS1_15EpilogueDefaultEEEEEvvEEEEvNT_6ParamsE:
        .type           _ZN7cutlass13device_kernelINS_4gemm6kernel13GemmUniversalIN4cute5tupleIJiiiiEEENS1_10collective13CollectiveMmaINS1_39MainloopSm90TmaGmmaRmemAWarpSpecializedILi5ENS5_IJNS4_1CILi1EEESB_SB_EEENS1_35KernelTmaWarpSpecializedCooperativeEEENS5_IJNSA_ILi256EEENSA_ILi64EEENSA_ILi32EEEEEENS_10tfloat32_tENS5_IJSB_llEEESJ_NS5_IJlSB_lEEENS4_8TiledMMAINS4_8MMA_AtomIJNS4_4SM904GMMA29MMA_64x64x8_F32TF32TF32_RS_TNILNSP_7ScaleInE1ELSR_1EEEEEENS4_6LayoutINS5_IJNSA_ILi2EEESB_SB_EEENS5_IJSB_NSA_ILi0EEESX_EEEEENS5_IJNS4_10UnderscoreES10_S10_EEEEENS4_13SM90_TMA_LOADENS4_14ComposedLayoutINS4_7SwizzleILi1ELi4ELi3EEENS4_18smem_ptr_flag_bitsILi32EEENSU_INS5_IJNSA_ILi8EEES19_EEENS5_IJSB_S19_EEEEEEENS4_9Copy_AtomIJNS4_39AutoVectorizingCopyWithAssumedAlignmentILi128EEESJ_EEENS4_8identityES13_NS14_INS15_ILi3ELi4ELi3EEES18_NSU_INS5_IJS19_SH_EEENS5_IJSH_SB_EEEEEEEvS1I_EENS_8epilogue10collective6detail29Sm90TmaWarpSpecializedAdapterINS1Q_15DefaultEpilogueISJ_SL_SL_NS1P_6thread17LinearCombinationISJ_Li1EffLNS1U_9ScaleType4KindE0ELNS_15FloatRoundStyleE2ESJ_EENS1_15EpilogueDefaultEEEEEvvEEEEvNT_6ParamsE,@function
        .size           _ZN7cutlass13device_kernelINS_4gemm6kernel13GemmUniversalIN4cute5tupleIJiiiiEEENS1_10collective13CollectiveMmaINS1_39MainloopSm90TmaGmmaRmemAWarpSpecializedILi5ENS5_IJNS4_1CILi1EEESB_SB_EEENS1_35KernelTmaWarpSpecializedCooperativeEEENS5_IJNSA_ILi256EEENSA_ILi64EEENSA_ILi32EEEEEENS_10tfloat32_tENS5_IJSB_llEEESJ_NS5_IJlSB_lEEENS4_8TiledMMAINS4_8MMA_AtomIJNS4_4SM904GMMA29MMA_64x64x8_F32TF32TF32_RS_TNILNSP_7ScaleInE1ELSR_1EEEEEENS4_6LayoutINS5_IJNSA_ILi2EEESB_SB_EEENS5_IJSB_NSA_ILi0EEESX_EEEEENS5_IJNS4_10UnderscoreES10_S10_EEEEENS4_13SM90_TMA_LOADENS4_14ComposedLayoutINS4_7SwizzleILi1ELi4ELi3EEENS4_18smem_ptr_flag_bitsILi32EEENSU_INS5_IJNSA_ILi8EEES19_EEENS5_IJSB_S19_EEEEEEENS4_9Copy_AtomIJNS4_39AutoVectorizingCopyWithAssumedAlignmentILi128EEESJ_EEENS4_8identityES13_NS14_INS15_ILi3ELi4ELi3EEES18_NSU_INS5_IJS19_SH_EEENS5_IJSH_SB_EEEEEEEvS1I_EENS_8epilogue10collective6detail29Sm90TmaWarpSpecializedAdapterINS1Q_15DefaultEpilogueISJ_SL_SL_NS1P_6thread17LinearCombinationISJ_Li1EffLNS1U_9ScaleType4KindE0ELNS_15FloatRoundStyleE2ESJ_EENS1_15EpilogueDefaultEEEEEvvEEEEvNT_6ParamsE,(.L_x_209 - _ZN7cutlass13device_kernelINS_4gemm6kernel13GemmUniversalIN4cute5tupleIJiiiiEEENS1_10collective13CollectiveMmaINS1_39MainloopSm90TmaGmmaRmemAWarpSpecializedILi5ENS5_IJNS4_1CILi1EEESB_SB_EEENS1_35KernelTmaWarpSpecializedCooperativeEEENS5_IJNSA_ILi256EEENSA_ILi64EEENSA_ILi32EEEEEENS_10tfloat32_tENS5_IJSB_llEEESJ_NS5_IJlSB_lEEENS4_8TiledMMAINS4_8MMA_AtomIJNS4_4SM904GMMA29MMA_64x64x8_F32TF32TF32_RS_TNILNSP_7ScaleInE1ELSR_1EEEEEENS4_6LayoutINS5_IJNSA_ILi2EEESB_SB_EEENS5_IJSB_NSA_ILi0EEESX_EEEEENS5_IJNS4_10UnderscoreES10_S10_EEEEENS4_13SM90_TMA_LOADENS4_14ComposedLayoutINS4_7SwizzleILi1ELi4ELi3EEENS4_18smem_ptr_flag_bitsILi32EEENSU_INS5_IJNSA_ILi8EEES19_EEENS5_IJSB_S19_EEEEEEENS4_9Copy_AtomIJNS4_39AutoVectorizingCopyWithAssumedAlignmentILi128EEESJ_EEENS4_8identityES13_NS14_INS15_ILi3ELi4ELi3EEES18_NSU_INS5_IJS19_SH_EEENS5_IJSH_SB_EEEEEEEvS1I_EENS_8epilogue10collective6detail29Sm90TmaWarpSpecializedAdapterINS1Q_15DefaultEpilogueISJ_SL_SL_NS1P_6thread17LinearCombinationISJ_Li1EffLNS1U_9ScaleType4KindE0ELNS_15FloatRoundStyleE2ESJ_EENS1_15EpilogueDefaultEEEEEvvEEEEvNT_6ParamsE)
        .other          _ZN7cutlass13device_kernelINS_4gemm6kernel13GemmUniversalIN4cute5tupleIJiiiiEEENS1_10collective13CollectiveMmaINS1_39MainloopSm90TmaGmmaRmemAWarpSpecializedILi5ENS5_IJNS4_1CILi1EEESB_SB_EEENS1_35KernelTmaWarpSpecializedCooperativeEEENS5_IJNSA_ILi256EEENSA_ILi64EEENSA_ILi32EEEEEENS_10tfloat32_tENS5_IJSB_llEEESJ_NS5_IJlSB_lEEENS4_8TiledMMAINS4_8MMA_AtomIJNS4_4SM904GMMA29MMA_64x64x8_F32TF32TF32_RS_TNILNSP_7ScaleInE1ELSR_1EEEEEENS4_6LayoutINS5_IJNSA_ILi2EEESB_SB_EEENS5_IJSB_NSA_ILi0EEESX_EEEEENS5_IJNS4_10UnderscoreES10_S10_EEEEENS4_13SM90_TMA_LOADENS4_14ComposedLayoutINS4_7SwizzleILi1ELi4ELi3EEENS4_18smem_ptr_flag_bitsILi32EEENSU_INS5_IJNSA_ILi8EEES19_EEENS5_IJSB_S19_EEEEEEENS4_9Copy_AtomIJNS4_39AutoVectorizingCopyWithAssumedAlignmentILi128EEESJ_EEENS4_8identityES13_NS14_INS15_ILi3ELi4ELi3EEES18_NSU_INS5_IJS19_SH_EEENS5_IJSH_SB_EEEEEEEvS1I_EENS_8epilogue10collective6detail29Sm90TmaWarpSpecializedAdapterINS1Q_15DefaultEpilogueISJ_SL_SL_NS1P_6thread17LinearCombinationISJ_Li1EffLNS1U_9ScaleType4KindE0ELNS_15FloatRoundStyleE2ESJ_EENS1_15EpilogueDefaultEEEEEvvEEEEvNT_6ParamsE,@"STO_CUDA_ENTRY STV_DEFAULT"
_ZN7cutlass13device_kernelINS_4gemm6kernel13GemmUniversalIN4cute5tupleIJiiiiEEENS1_10collective13CollectiveMmaINS1_39MainloopSm90TmaGmmaRmemAWarpSpecializedILi5ENS5_IJNS4_1CILi1EEESB_SB_EEENS1_35KernelTmaWarpSpecializedCooperativeEEENS5_IJNSA_ILi256EEENSA_ILi64EEENSA_ILi32EEEEEENS_10tfloat32_tENS5_IJSB_llEEESJ_NS5_IJlSB_lEEENS4_8TiledMMAINS4_8MMA_AtomIJNS4_4SM904GMMA29MMA_64x64x8_F32TF32TF32_RS_TNILNSP_7ScaleInE1ELSR_1EEEEEENS4_6LayoutINS5_IJNSA_ILi2EEESB_SB_EEENS5_IJSB_NSA_ILi0EEESX_EEEEENS5_IJNS4_10UnderscoreES10_S10_EEEEENS4_13SM90_TMA_LOADENS4_14ComposedLayoutINS4_7SwizzleILi1ELi4ELi3EEENS4_18smem_ptr_flag_bitsILi32EEENSU_INS5_IJNSA_ILi8EEES19_EEENS5_IJSB_S19_EEEEEEENS4_9Copy_AtomIJNS4_39AutoVectorizingCopyWithAssumedAlignmentILi128EEESJ_EEENS4_8identityES13_NS14_INS15_ILi3ELi4ELi3EEES18_NSU_INS5_IJS19_SH_EEENS5_IJSH_SB_EEEEEEEvS1I_EENS_8epilogue10collective6detail29Sm90TmaWarpSpecializedAdapterINS1Q_15DefaultEpilogueISJ_SL_SL_NS1P_6thread17LinearCombinationISJ_Li1EffLNS1U_9ScaleType4KindE0ELNS_15FloatRoundStyleE2ESJ_EENS1_15EpilogueDefaultEEEEEvvEEEEvNT_6ParamsE:
[----:B------:R-:W0:Y:S02]  /*0000*/  LDC R1, c[0x0][0x28] ;  /* 0x00000a00ff017b82 */ /* 0x000e240000000800 */
[----:B0-----:R-:W-:Y:S01]  /*0010*/  VIADD R1, R1, 0xffffffb8 ;  /* 0xffffffb801017836 */ /* 0x001fe20000000000 */
[----:B------:R-:W0:Y:S01]  /*0020*/  S2R R2, SR_TID.X ;  /* 0x0000000000027919 */ /* 0x000e220000002100 */
[----:B------:R-:W-:Y:S01]  /*0030*/  ELECT P0, URZ, PT ;  /* 0x00000000003f782f */ /* 0x000fe20003800000 */
[----:B------:R-:W-:Y:S01]  /*0040*/  BSSY B0, `(.L_x_0) ;  /* 0x000000f000007945 */ /* 0x000fe20003800000 */
[--C-:B0-----:R-:W-:Y:S02]  /*0050*/  SHF.R.U32.HI R0, RZ, 0x5, R2.reuse ;  /* 0x00000005ff007819 */ /* 0x101fe40000011602 */
[----:B------:R-:W-:-:S03]  /*0060*/  SHF.R.U32.HI R16, RZ, 0x7, R2 ;  /* 0x00000007ff107819 */ /* 0x000fc60000011602 */
[----:B------:R-:W0:Y:S04]  /*0070*/  SHFL.IDX PT, R3, R0, RZ, 0x1f ;  /* 0x00001fff00037589 */ /* 0x000e2800000e0000 */
[----:B------:R1:W2:Y:S01]  /*0080*/  SHFL.IDX PT, R5, R16, RZ, 0x1f ;  /* 0x00001fff10057589 */ /* 0x0002a200000e0000 */
[----:B0-----:R-:W-:-:S13]  /*0090*/  ISETP.NE.OR P0, PT, R3, RZ, !P0 ;  /* 0x000000ff0300720c */ /* 0x001fda0004705670 */
[----:B-12---:R-:W-:Y:S05]  /*00a0*/  @P0 BRA `(.L_x_1) ;  /* 0x0000000000200947 */ /* 0x006fea0003800000 */
[----:B------:R-:W-:Y:S02]  /*00b0*/  ULDC.64 UR4, c[0x0][0x198] ;  /* 0x0000660000047ab9 */ /* 0x000fe40000000a00 */
[----:B------:R-:W-:Y:S02]  /*00c0*/  UIADD3 UR6, UP0, UR4, 0xf0, URZ ;  /* 0x000000f004067890 */ /* 0x000fe4000ff1e03f */
[----:B------:R-:W-:Y:S02]  /*00d0*/  UIADD3 UR4, UP1, UR4, 0x1f0, URZ ;  /* 0x000001f004047890 */ /* 0x000fe4000ff3e03f */
[----:B------:R-:W-:Y:S02]  /*00e0*/  UIADD3.X UR7, URZ, UR5, URZ, UP0, !UPT ;  /* 0x000000053f077290 */ /* 0x000fe400087fe43f */
[----:B------:R-:W-:-:S07]  /*00f0*/  UIADD3.X UR5, URZ, UR5, URZ, UP1, !UPT ;  /* 0x000000053f057290 */ /* 0x000fce0008ffe43f */
[----:B------:R0:W-:Y:S02]  /*0100*/  UTMACCTL.PF [UR6] ;  /* 0x00000000060079b9 */ /* 0x0001e40008040000 */
[----:B------:R0:W-:Y:S02]  /*0110*/  UTMACCTL.PF [UR4] ;  /* 0x00000000040079b9 */ /* 0x0001e40008040000 */
[----:B0-----:R-:W-:Y:S01]  /*0120*/  NOP ;  /* 0x0000000000007918 */ /* 0x001fe20000000000 */
.L_x_1:
[----:B------:R-:W-:Y:S05]  /*0130*/  BSYNC B0 ;  /* 0x0000000000007941 */ /* 0x000fea0003800000 */
.L_x_0:
[----:B------:R-:W0:Y:S02]  /*0140*/  SHFL.IDX PT, R2, R0, RZ, 0x1f ;  /* 0x00001fff00027589 */ /* 0x000e2400000e0000 */
[----:B0-----:R-:W-:-:S13]  /*0150*/  ISETP.NE.AND P0, PT, R2, RZ, PT ;  /* 0x000000ff0200720c */ /* 0x001fda0003f05270 */
[----:B------:R-:W-:Y:S05]  /*0160*/  @P0 BRA `(.L_x_2) ;  /* 0x0000000000600947 */ /* 0x000fea0003800000 */
[----:B------:R-:W0:Y:S01]  /*0170*/  S2UR UR8, SR_CgaCtaId ;  /* 0x00000000000879c3 */ /* 0x000e220000008800 */
[----:B------:R-:W-:Y:S01]  /*0180*/  UMOV UR4, 0x400 ;  /* 0x0000040000047882 */ /* 0x000fe20000000000 */
[----:B------:R-:W-:Y:S01]  /*0190*/  UMOV UR5, 0x1 ;  /* 0x0000000100057882 */ /* 0x000fe20000000000 */
[----:B------:R-:W-:Y:S01]  /*01a0*/  UMOV UR6, 0x100 ;  /* 0x0000010000067882 */ /* 0x000fe20000000000 */
[----:B------:R-:W-:Y:S01]  /*01b0*/  ELECT P0, URZ, PT ;  /* 0x00000000003f782f */ /* 0x000fe20003800000 */
[----:B------:R-:W-:-:S04]  /*01c0*/  UIADD3 UR6, -UR6, 0x100000, URZ ;  /* 0x0010000006067890 */ /* 0x000fc8000fffe13f */
[----:B------:R-:W-:Y:S02]  /*01d0*/  USHF.L.U32 UR7, UR6, 0xb, URZ ;  /* 0x0000000b06077899 */ /* 0x000fe4000800063f */
[----:B------:R-:W-:Y:S02]  /*01e0*/  USHF.L.U32 UR6, UR6, 0x1, URZ ;  /* 0x0000000106067899 */ /* 0x000fe4000800063f */
[----:B0-----:R-:W-:Y:S02]  /*01f0*/  ULEA UR8, UR8, UR4, 0x18 ;  /* 0x0000000408087291 */ /* 0x001fe4000f8ec03f */
[----:B------:R-:W-:-:S04]  /*0200*/  UIADD3 UR4, -UR5, 0x100000, URZ ;  /* 0x0010000005047890 */ /* 0x000fc8000fffe13f */
[----:B------:R-:W-:Y:S02]  /*0210*/  USHF.L.U32 UR5, UR4, 0xb, URZ ;  /* 0x0000000b04057899 */ /* 0x000fe4000800063f */
[----:B------:R-:W-:Y:S01]  /*0220*/  USHF.L.U32 UR4, UR4, 0x1, URZ ;  /* 0x0000000104047899 */ /* 0x000fe2000800063f */
[----:B------:R-:W0:Y:S11]  /*0230*/  FENCE.VIEW.ASYNC.S ;  /* 0x00000000000073c6 */ /* 0x000e360000000000 */
[----:B0-----:R0:W1:Y:S01]  /*0240*/  SYNCS.EXCH.64 URZ, [UR8], UR4 ;  /* 0x00000004083f75b2 */ /* 0x0010620008000100 */
[----:B------:R0:W2:Y:S01]  /*0250*/  SYNCS.EXCH.64 URZ, [UR8+0x28], UR6 ;  /* 0x00002806083f75b2 */ /* 0x0000a20008000100 */
[----:B------:R0:W3:Y:S01]  /*0260*/  SYNCS.EXCH.64 URZ, [UR8+0x8], UR4 ;  /* 0x00000804083f75b2 */ /* 0x0000e20008000100 */
[----:B------:R0:W4:Y:S01]  /*0270*/  SYNCS.EXCH.64 URZ, [UR8+0x30], UR6 ;  /* 0x00003006083f75b2 */ /* 0x0001220008000100 */
[----:B------:R0:W0:Y:S01]  /*0280*/  SYNCS.EXCH.64 URZ, [UR8+0x10], UR4 ;  /* 0x00001004083f75b2 */ /* 0x0000220008000100 */
[----:B------:R0:W0:Y:S01]  /*0290*/  SYNCS.EXCH.64 URZ, [UR8+0x38], UR6 ;  /* 0x00003806083f75b2 */ /* 0x0000220008000100 */
[----:B------:R0:W0:Y:S01]  /*02a0*/  SYNCS.EXCH.64 URZ, [UR8+0x18], UR4 ;  /* 0x00001804083f75b2 */ /* 0x0000220008000100 */
[----:B------:R0:W0:Y:S01]  /*02b0*/  SYNCS.EXCH.64 URZ, [UR8+0x40], UR6 ;  /* 0x00004006083f75b2 */ /* 0x0000220008000100 */
[----:B------:R0:W0:Y:S01]  /*02c0*/  SYNCS.EXCH.64 URZ, [UR8+0x20], UR4 ;  /* 0x00002004083f75b2 */ /* 0x0000220008000100 */
[----:B------:R0:W0:Y:S01]  /*02d0*/  SYNCS.EXCH.64 URZ, [UR8+0x48], UR6 ;  /* 0x00004806083f75b2 */ /* 0x0000220008000100 */
[----:B------:R-:W-:Y:S01]  /*02e0*/  NOP ;  /* 0x0000000000007918 */ /* 0x000fe20000000000 */
.L_x_2:
[----:B------:R-:W5:Y:S01]  /*02f0*/  LDL.LU R6, [R1+0xc] ;  /* 0x00000c0001067983 */ /* 0x000f620000300800 */
[----:B------:R-:W1:Y:S01]  /*0300*/  LDC R2, c[0x0][0x65c] ;  /* 0x00019700ff027b82 */ /* 0x000e620000000800 */
[----:B------:R-:W-:Y:S02]  /*0310*/  ELECT P0, URZ, PT ;  /* 0x00000000003f782f */ /* 0x000fe40003800000 */
[C---:B------:R-:W-:Y:S01]  /*0320*/  ISETP.NE.AND P2, PT, R5.reuse, RZ, PT ;  /* 0x000000ff0500720c */ /* 0x040fe20003f45270 */
[----:B------:R-:W2:Y:S01]  /*0330*/  SHFL.IDX PT, R0, R0, RZ, 0x1f ;  /* 0x00001fff00007589 */ /* 0x000ea200000e0000 */
[----:B0-----:R-:W-:Y:S01]  /*0340*/  UMOV UR4, 0x20 ;  /* 0x0000002000047882 */ /* 0x001fe20000000000 */
[----:B------:R-:W-:Y:S01]  /*0350*/  VIADD R10, R5, 0xffffffff ;  /* 0xffffffff050a7836 */ /* 0x000fe20000000000 */
[----:B------:R-:W-:Y:S01]  /*0360*/  NOP ;  /* 0x0000000000007918 */ /* 0x000fe20000000000 */
[----:B------:R-:W0:Y:S01]  /*0370*/  S2R R4, SR_CTAID.Y ;  /* 0x0000000000047919 */ /* 0x000e220000002600 */
[----:B------:R-:W-:-:S02]  /*0380*/  NOP ;  /* 0x0000000000007918 */ /* 0x000fc40000000000 */
[----:B------:R-:W-:Y:S02]  /*0390*/  ISETP.GE.U32.AND P1, PT, R10, 0x2, PT ;  /* 0x000000020a00780c */ /* 0x000fe40003f26070 */
[----:B-1----:R-:W-:Y:S02]  /*03a0*/  ISETP.NE.AND P3, PT, R2, 0x1, PT ;  /* 0x000000010200780c */ /* 0x002fe40003f65270 */
[----:B------:R-:W1:Y:S01]  /*03b0*/  S2R R2, SR_CTAID.X ;  /* 0x0000000000027919 */ /* 0x000e620000002500 */
[----:B--2---:R-:W-:-:S10]  /*03c0*/  ISETP.NE.OR P0, PT, R0, RZ, !P0 ;  /* 0x000000ff0000720c */ /* 0x004fd40004705670 */
[----:B------:R-:W1:Y:S01]  /*03d0*/  @P3 LDC R9, c[0x0][0x10] ;  /* 0x00000400ff093b82 */ /* 0x000e620000000800 */
[----:B------:R-:W-:Y:S02]  /*03e0*/  @P3 IMAD.MOV.U32 R7, RZ, RZ, RZ ;  /* 0x000000ffff073224 */ /* 0x000fe400078e00ff */
[----:B------:R-:W-:Y:S01]  /*03f0*/  VOTEU.ALL UP0, P0 ;  /* 0x00000000003f7886 */ /* 0x000fe20000000000 */
[----:B------:R-:W-:-:S04]  /*0400*/  VOTEU.ALL UP1, P0 ;  /* 0x00000000003f7886 */ /* 0x000fc80000020000 */
[----:B------:R-:W2:Y:S01]  /*0410*/  @!UP0 S2UR UR7, SR_CgaCtaId ;  /* 0x00000000000789c3 */ /* 0x000ea20000008800 */
[----:B------:R-:W-:Y:S01]  /*0420*/  @!UP0 UMOV UR6, 0x400 ;  /* 0x0000040000068882 */ /* 0x000fe20000000000 */
[----:B------:R-:W-:-:S04]  /*0430*/  @!UP0 UIADD3 UR4, -UR4, 0x100000, URZ ;  /* 0x0010000004048890 */ /* 0x000fc8000fffe13f */
[----:B------:R-:W-:Y:S02]  /*0440*/  @!UP0 USHF.L.U32 UR5, UR4, 0xb, URZ ;  /* 0x0000000b04058899 */ /* 0x000fe4000800063f */
[----:B------:R-:W-:Y:S01]  /*0450*/  @!UP0 USHF.L.U32 UR4, UR4, 0x1, URZ ;  /* 0x0000000104048899 */ /* 0x000fe2000800063f */
[----:B------:R-:W3:Y:S01]  /*0460*/  @!P3 LDC R11, c[0x0][0xc] ;  /* 0x00000300ff0bbb82 */ /* 0x000ee20000000800 */
[----:B--2---:R-:W-:Y:S01]  /*0470*/  @!UP0 ULEA UR6, UR7, UR6, 0x18 ;  /* 0x0000000607068291 */ /* 0x004fe2000f8ec03f */
[----:B------:R-:W-:Y:S01]  /*0480*/  VOTEU.ALL UP0, P0 ;  /* 0x00000000003f7886 */ /* 0x000fe20000000000 */
[----:B------:R-:W2:Y:S10]  /*0490*/  FENCE.VIEW.ASYNC.S ;  /* 0x00000000000073c6 */ /* 0x000eb40000000000 */
[----:B--2---:R2:W3:Y:S01]  /*04a0*/  @!UP0 SYNCS.EXCH.64 URZ, [UR6+0x60], UR4 ;  /* 0x00006004063f85b2 */ /* 0x0044e20008000100 */
[----:B------:R2:W3:Y:S01]  /*04b0*/  @!UP1 SYNCS.EXCH.64 URZ, [UR6+0x68], UR4 ;  /* 0x00006804063f95b2 */ /* 0x0004e20008000100 */
[----:B------:R-:W-:Y:S01]  /*04c0*/  NOP ;  /* 0x0000000000007918 */ /* 0x000fe20000000000 */
[----:B-----5:R-:W-:-:S04]  /*04d0*/  LOP3.LUT R6, R6, 0xfffff7ff, RZ, 0xc0, !PT ;  /* 0xfffff7ff06067812 */ /* 0x020fc800078ec0ff */
[----:B------:R-:W-:-:S05]  /*04e0*/  @P3 LOP3.LUT R6, R6, 0x800, RZ, 0xfc, !PT ;  /* 0x0000080006063812 */ /* 0x000fca00078efcff */
[----:B------:R5:W-:Y:S02]  /*04f0*/  STL [R1+0xc], R6 ;  /* 0x00000c0601007387 */ /* 0x000be40000100800 */
[----:B-----5:R-:W-:-:S04]  /*0500*/  SHF.R.S32.HI R6, RZ, 0x1f, R3 ;  /* 0x0000001fff067819 */ /* 0x020fc80000011403 */
[----:B------:R-:W-:-:S04]  /*0510*/  LEA.HI R6, R6, R3, RZ, 0x2 ;  /* 0x0000000306067211 */ /* 0x000fc800078f10ff */
[----:B------:R-:W-:Y:S01]  /*0520*/  LOP3.LUT R0, R6, 0xfffffffc, RZ, 0xc0, !PT ;  /* 0xfffffffc06007812 */ /* 0x000fe200078ec0ff */
[----:B0-----:R-:W-:-:S04]  /*0530*/  @P3 IMAD.MOV.U32 R6, RZ, RZ, R4 ;  /* 0x000000ffff063224 */ /* 0x001fc800078e0004 */
[----:B------:R-:W-:Y:S02]  /*0540*/  IMAD.IADD R0, R3, 0x1, -R0 ;  /* 0x0000000103007824 */ /* 0x000fe400078e0a00 */
[----:B------:R-:W-:Y:S02]  /*0550*/  IMAD.MOV.U32 R3, RZ, RZ, RZ ;  /* 0x000000ffff037224 */ /* 0x000fe400078e00ff */
[----:B-1----:R-:W-:Y:S01]  /*0560*/  @P3 IMAD.WIDE.U32 R8, R2, R9, R6 ;  /* 0x0000000902083225 */ /* 0x002fe200078e0006 */
[----:B---34-:R-:W-:Y:S01]  /*0570*/  BAR.SYNC.DEFER_BLOCKING 0x0 ;  /* 0x0000000000007b1d */ /* 0x018fe20000010000 */
[C---:B------:R-:W-:Y:S02]  /*0580*/  ISETP.NE.AND P0, PT, R0.reuse, 0x3, PT ;  /* 0x000000030000780c */ /* 0x040fe40003f05270 */
[----:B------:R-:W-:Y:S02]  /*0590*/  @!P3 IMAD.WIDE.U32 R6, R11, R4, R2 ;  /* 0x000000040b06b225 */ /* 0x000fe400078e0002 */
[----:B------:R-:W-:-:S02]  /*05a0*/  ISETP.EQ.OR P0, PT, R0, RZ, !P0 ;  /* 0x000000ff0000720c */ /* 0x000fc40004702670 */
[----:B------:R-:W-:Y:S02]  /*05b0*/  @P3 IMAD.MOV.U32 R12, RZ, RZ, R8 ;  /* 0x000000ffff0c3224 */ /* 0x000fe400078e0008 */
[----:B------:R-:W-:Y:S01]  /*05c0*/  ISETP.EQ.AND P0, PT, R5, RZ, P0 ;  /* 0x000000ff0500720c */ /* 0x000fe20000702270 */
[----:B------:R-:W-:Y:S02]  /*05d0*/  @P3 IMAD.MOV.U32 R5, RZ, RZ, RZ ;  /* 0x000000ffff053224 */ /* 0x000fe400078e00ff */
[----:B------:R-:W-:Y:S02]  /*05e0*/  @!P3 IMAD.MOV.U32 R12, RZ, RZ, R6 ;  /* 0x000000ffff0cb224 */ /* 0x000fe400078e0006 */
[----:B------:R-:W-:Y:S01]  /*05f0*/  @P3 IMAD.IADD R20, R9, 0x1, R5 ;  /* 0x0000000109143824 */ /* 0x000fe200078e0205 */
[----:B------:R-:W-:Y:S01]  /*0600*/  SEL R5, RZ, 0x1, !P0 ;  /* 0x00000001ff057807 */ /* 0x000fe20004000000 */
[----:B------:R-:W-:Y:S01]  /*0610*/  @!P3 IMAD.MOV.U32 R20, RZ, RZ, R7 ;  /* 0x000000ffff14b224 */ /* 0x000fe200078e0007 */
[----:B------:R2:W-:Y:S02]  /*0620*/  STL [R1+0x1c], R12 ;  /* 0x00001c0c01007387 */ /* 0x0005e40000100800 */
[----:B------:R-:W-:-:S02]  /*0630*/  SEL R5, R5, 0x2, P1 ;  /* 0x0000000205057807 */ /* 0x000fc40000800000 */
[----:B------:R2:W-:Y:S04]  /*0640*/  STL [R1+0x18], R20 ;  /* 0x0000181401007387 */ /* 0x0005e80000100800 */
[----:B------:R2:W-:Y:S01]  /*0650*/  STL [R1+0x14], R5 ;  /* 0x0000140501007387 */ /* 0x0005e20000100800 */
[----:B------:R-:W-:Y:S05]  /*0660*/  @!P2 BRA `(.L_x_3) ;  /* 0x0000007400e0a947 */ /* 0x000fea0003800000 */
[----:B------:R-:W-:-:S13]  /*0670*/  ISETP.GT.U32.AND P0, PT, R10, 0x1, PT ;  /* 0x000000010a00780c */ /* 0x000fda0003f04070 */
[----:B--2---:R-:W-:Y:S05]  /*0680*/  @P0 EXIT ;  /* 0x000000000000094d */ /* 0x004fea0003800000 */
[----:B------:R-:W-:Y:S01]  /*0690*/  ULDC.64 UR4, c[0x0][0x650] ;  /* 0x0001940000047ab9 */ /* 0x000fe20000000a00 */
[----:B------:R-:W-:Y:S01]  /*06a0*/  PRMT R0, RZ, 0x7610, R0 ;  /* 0x00007610ff007816 */ /* 0x000fe20000000000 */
[----:B------:R-:W-:Y:S01]  /*06b0*/  IMAD.MOV.U32 R22, RZ, RZ, -0x1 ;  /* 0xffffffffff167424 */ /* 0x000fe200078e00ff */
[----:B------:R-:W-:Y:S01]  /*06c0*/  ISETP.GE.U32.AND P0, PT, R12, UR4, PT ;  /* 0x000000040c007c0c */ /* 0x000fe2000bf06070 */
[----:B------:R-:W-:Y:S02]  /*06d0*/  IMAD.MOV.U32 R23, RZ, RZ, -0x1 ;  /* 0xffffffffff177424 */ /* 0x000fe400078e00ff */
[----:B------:R-:W-:Y:S01]  /*06e0*/  IMAD.MOV.U32 R17, RZ, RZ, -0x1 ;  /* 0xffffffffff117424 */ /* 0x000fe200078e00ff */
[----:B------:R-:W-:-:S13]  /*06f0*/  ISETP.GE.U32.AND.EX P0, PT, R20, UR5, PT, P0 ;  /* 0x0000000514007c0c */ /* 0x000fda000bf06100 */
[----:B------:R-:W-:Y:S05]  /*0700*/  @P0 BRA `(.L_x_4) ;  /* 0x0000000400640947 */ /* 0x000fea0003800000 */
[----:B------:R-:W0:Y:S01]  /*0710*/  LDC.64 R14, c[0x0][0x628] ;  /* 0x00018a00ff0e7b82 */ /* 0x000e220000000a00 */
[----:B------:R-:W-:Y:S02]  /*0720*/  IMAD.MOV.U32 R6, RZ, RZ, R12 ;  /* 0x000000ffff067224 */ /* 0x000fe400078e000c */
[----:B------:R-:W-:-:S05]  /*0730*/  IMAD.MOV.U32 R7, RZ, RZ, R20 ;  /* 0x000000ffff077224 */ /* 0x000fca00078e0014 */
[----:B------:R-:W1:Y:S08]  /*0740*/  LDC R0, c[0x0][0x630] ;  /* 0x00018c00ff007b82 */ /* 0x000e700000000800 */
[----:B------:R-:W2:Y:S01]  /*0750*/  LDC.64 R18, c[0x0][0x620] ;  /* 0x00018800ff127b82 */ /* 0x000ea20000000a00 */
[----:B0-----:R-:W-:-:S04]  /*0760*/  ISETP.NE.U32.AND P0, PT, R14, RZ, PT ;  /* 0x000000ff0e00720c */ /* 0x001fc80003f05070 */
[----:B------:R-:W-:-:S13]  /*0770*/  ISETP.NE.AND.EX P0, PT, R15, RZ, PT, P0 ;  /* 0x000000ff0f00720c */ /* 0x000fda0003f05300 */
[----:B-12---:R-:W-:Y:S05]  /*0780*/  @!P0 BRA `(.L_x_5) ;  /* 0x0000000000288947 */ /* 0x006fea0003800000 */
[----:B------:R-:W0:Y:S02]  /*0790*/  LDC R5, c[0x0][0x634] ;  /* 0x00018d00ff057b82 */ /* 0x000e240000000800 */
[----:B0-----:R-:W-:-:S05]  /*07a0*/  IADD3 R5, P0, R12, R5, RZ ;  /* 0x000000050c057210 */ /* 0x001fca0007f1e0ff */
[----:B------:R-:W-:-:S04]  /*07b0*/  IMAD.X R13, RZ, RZ, R20, P0 ;  /* 0x000000ffff0d7224 */ /* 0x000fc800000e0614 */
[----:B------:R-:W-:-:S04]  /*07c0*/  IMAD.WIDE.U32 R6, R13, R14, RZ ;  /* 0x0000000e0d067225 */ /* 0x000fc800078e00ff */
[----:B------:R-:W-:-:S04]  /*07d0*/  IMAD.WIDE.U32 R8, P0, R5, R15, R6 ;  /* 0x0000000f05087225 */ /* 0x000fc80007800006 */
[----:B------:R-:W-:-:S04]  /*07e0*/  IMAD.WIDE.U32 R6, R5, R14, RZ ;  /* 0x0000000e05067225 */ /* 0x000fc800078e00ff */
[----:B------:R-:W-:Y:S01]  /*07f0*/  IMAD.X R11, RZ, RZ, RZ, P0 ;  /* 0x000000ffff0b7224 */ /* 0x000fe200000e06ff */
[----:B------:R-:W-:Y:S01]  /*0800*/  IADD3 RZ, P0, R7, R8, RZ ;  /* 0x0000000807ff7210 */ /* 0x000fe20007f1e0ff */
[----:B------:R-:W-:-:S04]  /*0810*/  IMAD.MOV.U32 R10, RZ, RZ, R9 ;  /* 0x000000ffff0a7224 */ /* 0x000fc800078e0009 */
[----:B------:R-:W-:-:S08]  /*0820*/  IMAD.WIDE.U32.X R6, R13, R15, R10, P0 ;  /* 0x0000000f0d067225 */ /* 0x000fd000000e040a */
.L_x_5:
[-CC-:B------:R-:W-:Y:S01]  /*0830*/  SHF.R.U64 R24, R6, R0.reuse, R7.reuse ;  /* 0x0000000006187219 */ /* 0x180fe20000001207 */
[----:B------:R-:W0:Y:S01]  /*0840*/  LDC R10, c[0x0][0x618] ;  /* 0x00018600ff0a7b82 */ /* 0x000e220000000800 */
[----:B------:R-:W-:Y:S01]  /*0850*/  SHF.R.U32.HI R3, RZ, R0, R7 ;  /* 0x00000000ff037219 */ /* 0x000fe20000011607 */
[----:B------:R-:W-:Y:S01]  /*0860*/  IMAD.MOV.U32 R7, RZ, RZ, R20 ;  /* 0x000000ffff077224 */ /* 0x000fe200078e0014 */
[----:B------:R-:W-:Y:S01]  /*0870*/  IADD3 R5, P0, RZ, -R24, RZ ;  /* 0x80000018ff057210 */ /* 0x000fe20007f1e0ff */
[----:B------:R-:W-:Y:S01]  /*0880*/  ULDC UR4, c[0x0][0x150] ;  /* 0x0000540000047ab9 */ /* 0x000fe20000000800 */
[----:B------:R-:W-:Y:S01]  /*0890*/  I2FP.F32.U32 R0, R2 ;  /* 0x0000000200007245 */ /* 0x000fe20000201000 */
[----:B------:R-:W-:Y:S02]  /*08a0*/  IMAD.MOV.U32 R6, RZ, RZ, R12 ;  /* 0x000000ffff067224 */ /* 0x000fe400078e000c */
[----:B------:R-:W1:Y:S01]  /*08b0*/  LDC.64 R20, c[0x0][0x640] ;  /* 0x00019000ff147b82 */ /* 0x000e620000000a00 */
[----:B------:R-:W-:-:S02]  /*08c0*/  IMAD.X R9, RZ, RZ, ~R3, P0 ;  /* 0x000000ffff097224 */ /* 0x000fc400000e0e03 */
[----:B------:R-:W-:Y:S01]  /*08d0*/  FMUL R0, R0, UR4 ;  /* 0x0000000400007c20 */ /* 0x000fe20008400000 */
[----:B------:R-:W-:Y:S01]  /*08e0*/  IMAD.WIDE.U32 R6, R5, R18, R6 ;  /* 0x0000001205067225 */ /* 0x000fe200078e0006 */
[----:B------:R-:W-:-:S03]  /*08f0*/  ULDC UR4, c[0x0][0x154] ;  /* 0x0000550000047ab9 */ /* 0x000fc60000000800 */
[----:B------:R-:W-:Y:S01]  /*0900*/  IMAD R8, R9, R18, RZ ;  /* 0x0000001209087224 */ /* 0x000fe200078e02ff */
[----:B------:R-:W2:Y:S01]  /*0910*/  LDC R3, c[0x0][0x144] ;  /* 0x00005100ff037b82 */ /* 0x000ea20000000800 */
[----:B------:R-:W3:Y:S01]  /*0920*/  F2I.U32.TRUNC.NTZ R0, R0 ;  /* 0x0000000000007305 */ /* 0x000ee2000020f000 */
[----:B------:R-:W-:Y:S02]  /*0930*/  IMAD.MOV.U32 R9, RZ, RZ, -0x1 ;  /* 0xffffffffff097424 */ /* 0x000fe400078e00ff */
[----:B------:R-:W-:-:S04]  /*0940*/  IMAD R5, R5, R19, R8 ;  /* 0x0000001305057224 */ /* 0x000fc800078e0208 */
[----:B------:R-:W4:Y:S01]  /*0950*/  LDC R14, c[0x0][0x608] ;  /* 0x00018200ff0e7b82 */ /* 0x000f220000000800 */
[----:B------:R-:W-:Y:S01]  /*0960*/  IMAD.IADD R7, R7, 0x1, R5 ;  /* 0x0000000107077824 */ /* 0x000fe200078e0205 */
[----:B------:R-:W-:-:S04]  /*0970*/  I2FP.F32.U32 R5, R4 ;  /* 0x0000000400057245 */ /* 0x000fc80000201000 */
[-CC-:B0-----:R-:W-:Y:S02]  /*0980*/  SHF.R.U64 R12, R6, R10.reuse, R7.reuse ;  /* 0x0000000a060c7219 */ /* 0x181fe40000001207 */
[----:B------:R-:W0:Y:S01]  /*0990*/  LDC R8, c[0x0][0x658] ;  /* 0x00019600ff087b82 */ /* 0x000e220000000800 */
[----:B-1----:R-:W-:Y:S01]  /*09a0*/  ISETP.NE.U32.AND P0, PT, R20, RZ, PT ;  /* 0x000000ff1400720c */ /* 0x002fe20003f05070 */
[----:B---3--:R-:W-:Y:S01]  /*09b0*/  IMAD.MOV R6, RZ, RZ, -R0 ;  /* 0x000000ffff067224 */ /* 0x008fe200078e0a00 */
[----:B------:R-:W-:Y:S02]  /*09c0*/  SHF.R.U32.HI R7, RZ, R10, R7 ;  /* 0x0000000aff077219 */ /* 0x000fe40000011607 */
[----:B------:R-:W-:-:S03]  /*09d0*/  ISETP.NE.AND.EX P0, PT, R21, RZ, PT, P0 ;  /* 0x000000ff1500720c */ /* 0x000fc60003f05300 */
[----:B------:R-:W1:Y:S01]  /*09e0*/  LDC R13, c[0x0][0x148] ;  /* 0x00005200ff0d7b82 */ /* 0x000e620000000800 */
[----:B--2---:R-:W-:Y:S02]  /*09f0*/  IMAD R0, R3, R6, R2 ;  /* 0x0000000603007224 */ /* 0x004fe400078e0202 */
[----:B------:R-:W-:-:S04]  /*0a00*/  FMUL R3, R5, UR4 ;  /* 0x0000000405037c20 */ /* 0x000fc80008400000 */
[----:B------:R2:W3:Y:S01]  /*0a10*/  F2I.U32.TRUNC.NTZ R11, R3 ;  /* 0x00000003000b7305 */ /* 0x0004e2000020f000 */
[----:B------:R-:W1:Y:S01]  /*0a20*/  LDC R17, c[0x0][0x600] ;  /* 0x00018000ff117b82 */ /* 0x000e620000000800 */
[-CC-:B----4-:R-:W-:Y:S02]  /*0a30*/  SHF.R.U64 R23, R12, R14.reuse, R7.reuse ;  /* 0x0000000e0c177219 */ /* 0x190fe40000001207 */
[----:B------:R-:W-:Y:S01]  /*0a40*/  SHF.R.U32.HI R5, RZ, R14, R7 ;  /* 0x0000000eff057219 */ /* 0x000fe20000011607 */
[----:B------:R-:W-:-:S04]  /*0a50*/  IMAD.MOV.U32 R7, RZ, RZ, 0x1 ;  /* 0x00000001ff077424 */ /* 0x000fc800078e00ff */
[----:B------:R-:W4:Y:S01]  /*0a60*/  LDC R18, c[0x0][0x648] ;  /* 0x00019200ff127b82 */ /* 0x000f220000000800 */
[-C--:B0-----:R-:W-:Y:S02]  /*0a70*/  SHF.L.U32 R2, R9, R8.reuse, RZ ;  /* 0x0000000809027219 */ /* 0x081fe400000006ff */
[-CC-:B------:R-:W-:Y:S02]  /*0a80*/  SHF.R.U64 R14, R23, R8.reuse, R5.reuse ;  /* 0x00000008170e7219 */ /* 0x180fe40000001205 */
[----:B------:R-:W-:Y:S02]  /*0a90*/  SHF.R.U32.HI R15, RZ, R8, R5 ;  /* 0x00000008ff0f7219 */ /* 0x000fe40000011605 */
[----:B------:R-:W-:Y:S01]  /*0aa0*/  LOP3.LUT R10, RZ, R2, RZ, 0x33, !PT ;  /* 0x00000002ff0a7212 */ /* 0x000fe200078e33ff */
[----:B------:R-:W0:Y:S01]  /*0ab0*/  LDC R19, c[0x0][0x638] ;  /* 0x00018e00ff137b82 */ /* 0x000e220000000800 */
[----:B------:R-:W-:Y:S01]  /*0ac0*/  SHF.L.U32 R5, R7, R8, RZ ;  /* 0x0000000807057219 */ /* 0x000fe200000006ff */
[----:B------:R-:W-:-:S02]  /*0ad0*/  IMAD.MOV.U32 R2, RZ, RZ, R14 ;  /* 0x000000ffff027224 */ /* 0x000fc400078e000e */
[----:B--2---:R-:W-:-:S04]  /*0ae0*/  IMAD.MOV.U32 R3, RZ, RZ, R15 ;  /* 0x000000ffff037224 */ /* 0x004fc800078e000f */
[----:B------:R-:W2:Y:S01]  /*0af0*/  LDC R22, c[0x0][0x610] ;  /* 0x00018400ff167b82 */ /* 0x000ea20000000800 */
[----:B---3--:R-:W-:Y:S05]  /*0b00*/  @!P0 BRA `(.L_x_6) ;  /* 0x0000000000288947 */ /* 0x008fea0003800000 */
[----:B------:R-:W3:Y:S02]  /*0b10*/  LDC R9, c[0x0][0x64c] ;  /* 0x00019300ff097b82 */ /* 0x000ee40000000800 */
[----:B---3--:R-:W-:-:S05]  /*0b20*/  IADD3 R9, P0, R14, R9, RZ ;  /* 0x000000090e097210 */ /* 0x008fca0007f1e0ff */
        /* <DEDUP_REMOVED lines=8> */
.L_x_6:
[----:B----4-:R-:W-:Y:S01]  /*0bb0*/  SHF.R.U64 R2, R2, R18, R3 ;  /* 0x0000001202027219 */ /* 0x010fe20000001203 */
[----:B-1----:R-:W-:Y:S01]  /*0bc0*/  VIADD R3, R17, 0xffffffff ;  /* 0xffffffff11037836 */ /* 0x002fe20000000000 */
[----:B------:R-:W-:Y:S01]  /*0bd0*/  LOP3.LUT R10, R23, R10, RZ, 0xc0, !PT ;  /* 0x0000000a170a7212 */ /* 0x000fe200078ec0ff */
[----:B------:R-:W-:Y:S02]  /*0be0*/  IMAD.MOV R11, RZ, RZ, -R11 ;  /* 0x000000ffff0b7224 */ /* 0x000fe400078e0a0b */
[----:B------:R-:W-:Y:S01]  /*0bf0*/  IMAD.MOV R6, RZ, RZ, -R2 ;  /* 0x000000ffff067224 */ /* 0x000fe200078e0a02 */
[----:B------:R-:W-:Y:S01]  /*0c00*/  LOP3.LUT R3, R12, R3, RZ, 0xc0, !PT ;  /* 0x000000030c037212 */ /* 0x000fe200078ec0ff */
[----:B------:R-:W-:Y:S02]  /*0c10*/  IMAD R5, R5, R2, R10 ;  /* 0x0000000205057224 */ /* 0x000fe400078e020a */
[----:B------:R-:W-:Y:S02]  /*0c20*/  @P3 IMAD R0, R13, R11, R4 ;  /* 0x0000000b0d003224 */ /* 0x000fe400078e0204 */
[----:B0-----:R-:W-:-:S02]  /*0c30*/  IMAD R2, R6, R19, R14 ;  /* 0x0000001306027224 */ /* 0x001fc400078e020e */
[----:B--2---:R-:W-:Y:S02]  /*0c40*/  IMAD R22, R5, R22, R0 ;  /* 0x0000001605167224 */ /* 0x004fe400078e0200 */
[----:B------:R-:W-:Y:S02]  /*0c50*/  IMAD R3, R2, R17, R3 ;  /* 0x0000001102037224 */ /* 0x000fe400078e0203 */
[----:B------:R-:W-:Y:S02]  /*0c60*/  IMAD.MOV.U32 R0, RZ, RZ, 0x1 ;  /* 0x00000001ff007424 */ /* 0x000fe400078e00ff */
[----:B------:R-:W-:Y:S01]  /*0c70*/  IMAD.MOV.U32 R17, RZ, RZ, R24 ;  /* 0x000000ffff117224 */ /* 0x000fe200078e0018 */
[----:B------:R-:W-:Y:S02]  /*0c80*/  SEL R23, R3, R22, !P3 ;  /* 0x0000001603177207 */ /* 0x000fe40005800000 */
[----:B------:R-:W-:-:S07]  /*0c90*/  SEL R22, R22, R3, !P3 ;  /* 0x0000000316167207 */ /* 0x000fce0005800000 */
.L_x_4:
[----:B------:R-:W-:-:S08]  /*0ca0*/  NOP ;  /* 0x0000000000007918 */ /* 0x000fd00000000000 */
[----:B------:R-:W0:Y:S02]  /*0cb0*/  USETMAXREG.TRY_ALLOC.CTAPOOL UP0, 0xe8 ;  /* 0x000000e8000079c8 */ /* 0x000e240008000600 */
[----:B0-----:R-:W-:-:S13]  /*0cc0*/  PLOP3.LUT P0, PT, PT, PT, UP0, 0x80, 0x0 ;  /* 0x000000000000781c */ /* 0x001fda0003f0f008 */
[----:B------:R-:W-:Y:S05]  /*0cd0*/  @!P0 BRA `(.L_x_4) ;  /* 0xfffffffc00f08947 */ /* 0x000fea000383ffff */
[----:B------:R-:W-:Y:S01]  /*0ce0*/  ULDC.64 UR4, c[0x0][0x598] ;  /* 0x0001660000047ab9 */ /* 0x000fe20000000a00 */
[----:B------:R-:W-:Y:S01]  /*0cf0*/  ULDC.64 UR36, c[0x0][0x208] ;  /* 0x0000820000247ab9 */ /* 0x000fe20000000a00 */
[----:B------:R-:W-:-:S04]  /*0d00*/  ISETP.NE.U32.AND P0, PT, RZ, UR4, PT ;  /* 0x00000004ff007c0c */ /* 0x000fc8000bf05070 */
[----:B------:R-:W-:-:S13]  /*0d10*/  ISETP.NE.AND.EX P0, PT, RZ, UR5, PT, P0 ;  /* 0x00000005ff007c0c */ /* 0x000fda000bf05300 */
[----:B------:R-:W-:Y:S05]  /*0d20*/  @!P0 BRA `(.L_x_7) ;  /* 0x00000000001c8947 */ /* 0x000fea0003800000 */
[----:B------:R-:W0:Y:S02]  /*0d30*/  LDC.64 R2, c[0x0][0x598] ;  /* 0x00016600ff027b82 */ /* 0x000e240000000a00 */
[----:B0-----:R-:W2:Y:S02]  /*0d40*/  LDG.E.64 R2, desc[UR36][R2.64] ;  /* 0x0000002402027981 */ /* 0x001ea4000c1e1b00 */
[----:B--2---:R-:W-:-:S04]  /*0d50*/  ISETP.NE.U32.AND P0, PT, R2, RZ, PT ;  /* 0x000000ff0200720c */ /* 0x004fc80003f05070 */
[----:B------:R-:W-:-:S13]  /*0d60*/  ISETP.NE.AND.EX P0, PT, R3, RZ, PT, P0 ;  /* 0x000000ff0300720c */ /* 0x000fda0003f05300 */
[----:B------:R-:W-:Y:S05]  /*0d70*/  @!P0 BRA `(.L_x_7) ;  /* 0x0000000000088947 */ /* 0x000fea0003800000 */
[----:B------:R0:W5:Y:S01]  /*0d80*/  LD.E R18, desc[UR36][R2.64] ;  /* 0x0000002402127980 */ /* 0x000162000c101900 */
[----:B------:R-:W-:Y:S05]  /*0d90*/  BRA `(.L_x_8) ;  /* 0x0000000000247947 */ /* 0x000fea0003800000 */
.L_x_7:
[----:B------:R-:W-:Y:S02]  /*0da0*/  ULDC.64 UR4, c[0x0][0x588] ;  /* 0x0001620000047ab9 */ /* 0x000fe40000000a00 */
[----:B------:R-:W-:-:S04]  /*0db0*/  ISETP.NE.U32.AND P0, PT, RZ, UR4, PT ;  /* 0x00000004ff007c0c */ /* 0x000fc8000bf05070 */
[----:B------:R-:W-:-:S13]  /*0dc0*/  ISETP.NE.AND.EX P0, PT, RZ, UR5, PT, P0 ;  /* 0x00000005ff007c0c */ /* 0x000fda000bf05300 */
[----:B------:R-:W-:Y:S05]  /*0dd0*/  @!P0 BRA `(.L_x_9) ;  /* 0x00000000000c8947 */ /* 0x000fea0003800000 */
[----:B------:R-:W0:Y:S02]  /*0de0*/  LDC.64 R18, c[0x0][0x588] ;  /* 0x00016200ff127b82 */ /* 0x000e240000000a00 */
[----:B0-----:R1:W5:Y:S01]  /*0df0*/  LDG.E R18, desc[UR36][R18.64] ;  /* 0x0000002412127981 */ /* 0x001362000c1e1900 */
[----:B------:R-:W-:Y:S05]  /*0e00*/  BRA `(.L_x_8) ;  /* 0x0000000000087947 */ /* 0x000fea0003800000 */
.L_x_9:
[----:B------:R-:W-:Y:S02]  /*0e10*/  ULDC UR4, c[0x0][0x580] ;  /* 0x0001600000047ab9 */ /* 0x000fe40000000800 */
[----:B------:R-:W-:-:S07]  /*0e20*/  IMAD.U32 R18, RZ, RZ, UR4 ;  /* 0x00000004ff127e24 */ /* 0x000fce000f8e00ff */
.L_x_8:
[----:B------:R-:W-:Y:S02]  /*0e30*/  ULDC.64 UR4, c[0x0][0x5a0] ;  /* 0x0001680000047ab9 */ /* 0x000fe40000000a00 */
[----:B------:R-:W-:-:S04]  /*0e40*/  ISETP.NE.U32.AND P0, PT, RZ, UR4, PT ;  /* 0x00000004ff007c0c */ /* 0x000fc8000bf05070 */
[----:B------:R-:W-:-:S13]  /*0e50*/  ISETP.NE.AND.EX P0, PT, RZ, UR5, PT, P0 ;  /* 0x00000005ff007c0c */ /* 0x000fda000bf05300 */
[----:B------:R-:W-:Y:S05]  /*0e60*/  @!P0 BRA `(.L_x_10) ;  /* 0x00000000001c8947 */ /* 0x000fea0003800000 */
[----:B0-----:R-:W0:Y:S02]  /*0e70*/  LDC.64 R2, c[0x0][0x5a0] ;  /* 0x00016800ff027b82 */ /* 0x001e240000000a00 */
[----:B0-----:R-:W2:Y:S02]  /*0e80*/  LDG.E.64 R2, desc[UR36][R2.64] ;  /* 0x0000002402027981 */ /* 0x001ea4000c1e1b00 */
[----:B--2---:R-:W-:-:S04]  /*0e90*/  ISETP.NE.U32.AND P0, PT, R2, RZ, PT ;  /* 0x000000ff0200720c */ /* 0x004fc80003f05070 */
[----:B------:R-:W-:-:S13]  /*0ea0*/  ISETP.NE.AND.EX P0, PT, R3, RZ, PT, P0 ;  /* 0x000000ff0300720c */ /* 0x000fda0003f05300 */
[----:B------:R-:W-:Y:S05]  /*0eb0*/  @!P0 BRA `(.L_x_10) ;  /* 0x0000000000088947 */ /* 0x000fea0003800000 */
[----:B-1----:R0:W5:Y:S01]  /*0ec0*/  LD.E R19, desc[UR36][R2.64] ;  /* 0x0000002402137980 */ /* 0x002162000c101900 */
[----:B------:R-:W-:Y:S05]  /*0ed0*/  BRA `(.L_x_11) ;  /* 0x0000000000247947 */ /* 0x000fea0003800000 */
.L_x_10:
[----:B------:R-:W-:Y:S02]  /*0ee0*/  ULDC.64 UR4, c[0x0][0x590] ;  /* 0x0001640000047ab9 */ /* 0x000fe40000000a00 */
[----:B------:R-:W-:-:S04]  /*0ef0*/  ISETP.NE.U32.AND P0, PT, RZ, UR4, PT ;  /* 0x00000004ff007c0c */ /* 0x000fc8000bf05070 */
[----:B------:R-:W-:-:S13]  /*0f00*/  ISETP.NE.AND.EX P0, PT, RZ, UR5, PT, P0 ;  /* 0x00000005ff007c0c */ /* 0x000fda000bf05300 */
[----:B------:R-:W-:Y:S05]  /*0f10*/  @!P0 BRA `(.L_x_12) ;  /* 0x00000000000c8947 */ /* 0x000fea0003800000 */
[----:B0-----:R-:W1:Y:S02]  /*0f20*/  LDC.64 R2, c[0x0][0x590] ;  /* 0x00016400ff027b82 */ /* 0x001e640000000a00 */
[----:B-1----:R1:W5:Y:S01]  /*0f30*/  LDG.E R19, desc[UR36][R2.64] ;  /* 0x0000002402137981 */ /* 0x002362000c1e1900 */
[----:B------:R-:W-:Y:S05]  /*0f40*/  BRA `(.L_x_11) ;  /* 0x0000000000087947 */ /* 0x000fea0003800000 */
.L_x_12:
[----:B------:R-:W-:Y:S02]  /*0f50*/  ULDC UR4, c[0x0][0x584] ;  /* 0x0001610000047ab9 */ /* 0x000fe40000000800 */
[----:B-1----:R-:W-:-:S07]  /*0f60*/  IMAD.U32 R19, RZ, RZ, UR4 ;  /* 0x00000004ff137e24 */ /* 0x002fce000f8e00ff */
.L_x_11:
[----:B------:R-:W-:-:S13]  /*0f70*/  LOP3.LUT P0, RZ, R0, 0xff, RZ, 0xc0, !PT ;  /* 0x000000ff00ff7812 */ /* 0x000fda000780c0ff */
[----:B------:R-:W-:Y:S05]  /*0f80*/  @!P0 EXIT ;  /* 0x000000000000894d */ /* 0x000fea0003800000 */
[----:B01----:R-:W2:Y:S01]  /*0f90*/  LDL R2, [R1+0x14] ;  /* 0x0000140001027983 */ /* 0x003ea20000100800 */
[----:B------:R-:W-:Y:S01]  /*0fa0*/  ULDC UR4, c[0x0][0x28c] ;  /* 0x0000a30000047ab9 */ /* 0x000fe20000000800 */
[----:B------:R-:W-:Y:S01]  /*0fb0*/  UMOV UR38, URZ ;  /* 0x0000003f00267c82 */ /* 0x000fe20008000000 */
[----:B------:R-:W-:Y:S01]  /*0fc0*/  UIADD3 UR4, UR4, 0x1f, URZ ;  /* 0x0000001f04047890 */ /* 0x000fe2000fffe03f */
[----:B------:R-:W-:-:S03]  /*0fd0*/  UMOV UR39, URZ ;  /* 0x0000003f00277c82 */ /* 0x000fc60008000000 */
[----:B------:R-:W-:-:S04]  /*0fe0*/  USHF.R.S32.HI UR5, URZ, 0x1f, UR4 ;  /* 0x0000001f3f057899 */ /* 0x000fc80008011404 */
[----:B------:R-:W-:-:S04]  /*0ff0*/  ULEA.HI UR5, UR5, UR4, URZ, 0x5 ;  /* 0x0000000405057291 */ /* 0x000fc8000f8f283f */
[----:B------:R-:W-:Y:S01]  /*1000*/  USHF.R.S32.HI UR40, URZ, 0x5, UR5 ;  /* 0x000000053f287899 */ /* 0x000fe20008011405 */
[----:B--2---:R-:W-:-:S11]  /*1010*/  LOP3.LUT R104, R2, 0x1, RZ, 0xfc, !PT ;  /* 0x0000000102687812 */ /* 0x004fd600078efcff */
.L_x_167:
[----:B------:R-:W0:Y:S01]  /*1020*/  S2R R3, SR_CgaCtaId ;  /* 0x0000000000037919 */ /* 0x000e220000008800 */
[----:B------:R-:W-:-:S04]  /*1030*/  MOV R0, 0x400 ;  /* 0x0000040000007802 */ /* 0x000fc80000000f00 */
[----:B0-----:R-:W-:-:S05]  /*1040*/  LEA R25, R3, R0, 0x18 ;  /* 0x0000000003197211 */ /* 0x001fca00078ec0ff */
[----:B------:R-:W-:-:S05]  /*1050*/  VIADD R0, R25, 0x800 ;  /* 0x0000080019007836 */ /* 0x000fca0000000000 */
[----:B------:R-:W-:-:S13]  /*1060*/  LOP3.LUT P0, RZ, R0, 0x9f, RZ, 0xc0, !PT ;  /* 0x0000009f00ff7812 */ /* 0x000fda000780c0ff */
[----:B---34-:R-:W-:Y:S05]  /*1070*/  @!P0 BRA `(.L_x_13) ;  /* 0x0000000000408947 */ /* 0x018fea0003800000 */
[----:B------:R-:W-:Y:S01]  /*1080*/  MOV R0, 0x0 ;  /* 0x0000000000007802 */ /* 0x000fe20000000f00 */
[----:B------:R-:W-:Y:S01]  /*1090*/  ULDC.64 UR4, c[0x4][0x70] ;  /* 0x01001c0000047ab9 */ /* 0x000fe20000000a00 */
[----:B------:R-:W-:Y:S01]  /*10a0*/  ULDC.64 UR6, c[0x4][0x8] ;  /* 0x0100020000067ab9 */ /* 0x000fe20000000a00 */
[----:B------:R-:W-:Y:S01]  /*10b0*/  IMAD.U32 R4, RZ, RZ, UR4 ;  /* 0x00000004ff047e24 */ /* 0x000fe2000f8e00ff */
[----:B------:R0:W1:Y:S01]  /*10c0*/  LDC.64 R2, c[0x4][R0] ;  /* 0x0100000000027b82 */ /* 0x0000620000000a00 */
[----:B------:R-:W-:Y:S01]  /*10d0*/  IMAD.U32 R5, RZ, RZ, UR5 ;  /* 0x00000005ff057e24 */ /* 0x000fe2000f8e00ff */
[----:B------:R-:W-:Y:S01]  /*10e0*/  ULDC.64 UR4, c[0x4][0x78] ;  /* 0x01001e0000047ab9 */ /* 0x000fe20000000a00 */
[----:B------:R-:W-:Y:S02]  /*10f0*/  IMAD.U32 R10, RZ, RZ, UR6 ;  /* 0x00000006ff0a7e24 */ /* 0x000fe4000f8e00ff */
[----:B------:R-:W-:Y:S02]  /*1100*/  IMAD.U32 R6, RZ, RZ, UR4 ;  /* 0x00000004ff067e24 */ /* 0x000fe4000f8e00ff */
[----:B------:R-:W-:-:S02]  /*1110*/  IMAD.U32 R7, RZ, RZ, UR5 ;  /* 0x00000005ff077e24 */ /* 0x000fc4000f8e00ff */
[----:B------:R-:W-:Y:S02]  /*1120*/  IMAD.U32 R11, RZ, RZ, UR7 ;  /* 0x00000007ff0b7e24 */ /* 0x000fe4000f8e00ff */
[----:B------:R-:W-:Y:S02]  /*1130*/  IMAD.MOV.U32 R8, RZ, RZ, 0x70 ;  /* 0x00000070ff087424 */ /* 0x000fe400078e00ff */
[----:B------:R-:W-:Y:S02]  /*1140*/  IMAD.MOV.U32 R12, RZ, RZ, 0x1 ;  /* 0x00000001ff0c7424 */ /* 0x000fe400078e00ff */
[----:B0-----:R-:W-:-:S07]  /*1150*/  IMAD.MOV.U32 R13, RZ, RZ, RZ ;  /* 0x000000ffff0d7224 */ /* 0x001fce00078e00ff */
[----:B------:R-:W-:-:S07]  /*1160*/  LEPC R20, `(.L_x_13) ;  /* 0x000000001014794e */ /* 0x000fce0000000000 */
[----:B-1---5:R-:W-:Y:S05]  /*1170*/  CALL.ABS.NOINC R2 ;  /* 0x0000000002007343 */ /* 0x022fea0003c00000 */
.L_x_13:
[----:B------:R-:W-:-:S05]  /*1180*/  VIADD R28, R25, 0x28800 ;  /* 0x00028800191c7836 */ /* 0x000fca0000000000 */
[----:B------:R-:W-:-:S13]  /*1190*/  LOP3.LUT P0, RZ, R28, 0x3ff, RZ, 0xc0, !PT ;  /* 0x000003ff1cff7812 */ /* 0x000fda000780c0ff */
[----:B------:R-:W-:Y:S05]  /*11a0*/  @!P0 BRA `(.L_x_14) ;  /* 0x00000000007c8947 */ /* 0x000fea0003800000 */
        /* <DEDUP_REMOVED lines=16> */
.L_x_15:
[----:B------:R-:W0:Y:S01]  /*12b0*/  LDC.64 R2, c[0x4][R2] ;  /* 0x0100000002027b82 */ /* 0x000e220000000a00 */
[----:B------:R-:W-:Y:S01]  /*12c0*/  ULDC.64 UR4, c[0x4][0x70] ;  /* 0x01001c0000047ab9 */ /* 0x000fe20000000a00 */
[----:B------:R-:W-:Y:S01]  /*12d0*/  ULDC.64 UR6, c[0x4][0x10] ;  /* 0x0100040000067ab9 */ /* 0x000fe20000000a00 */
[----:B------:R-:W-:Y:S02]  /*12e0*/  IMAD.U32 R4, RZ, RZ, UR4 ;  /* 0x00000004ff047e24 */ /* 0x000fe4000f8e00ff */
        /* <DEDUP_REMOVED lines=8> */
[----:B------:R-:W-:-:S07]  /*1370*/  IMAD.MOV.U32 R13, RZ, RZ, RZ ;  /* 0x000000ffff0d7224 */ /* 0x000fce00078e00ff */
[----:B------:R-:W-:-:S07]  /*1380*/  LEPC R20, `(.L_x_14) ;  /* 0x000000001014794e */ /* 0x000fce0000000000 */
[----:B0-----:R-:W-:Y:S05]  /*1390*/  CALL.ABS.NOINC R2 ;  /* 0x0000000002007343 */ /* 0x001fea0003c00000 */
.L_x_14:
[----:B------:R-:W0:Y:S01]  /*13a0*/  S2R R2, SR_TID.X ;  /* 0x0000000000027919 */ /* 0x000e220000002100 */
[----:B------:R-:W-:Y:S01]  /*13b0*/  UMOV UR4, 0xffffffff ;  /* 0xffffffff00047882 */ /* 0x000fe20000000000 */
[----:B------:R-:W-:Y:S02]  /*13c0*/  ISETP.NE.AND P0, PT, R104, 0x3, PT ;  /* 0x000000036800780c */ /* 0x000fe40003f05270 */
[----:B0-----:R-:W-:-:S04]  /*13d0*/  LOP3.LUT R13, R2, 0x80, RZ, 0xc0, !PT ;  /* 0x00000080020d7812 */ /* 0x001fc800078ec0ff */
[----:B------:R-:W-:Y:S01]  /*13e0*/  SHF.R.U32.HI R13, RZ, 0x7, R13 ;  /* 0x00000007ff0d7819 */ /* 0x000fe2000001160d */
[----:B------:R-:W-:Y:S06]  /*13f0*/  BRA.DIV UR4, `(.L_x_16) ;  /* 0x00000092040c7947 */ /* 0x000fec000b800000 */
.L_x_196:
[----:B------:R-:W-:Y:S05]  /*1400*/  @!P0 BRA `(.L_x_17) ;  /* 0x0000000000048947 */ /* 0x000fea0003800000 */
[----:B------:R-:W-:Y:S01]  /*1410*/  BPT.TRAP 0x1 ;  /* 0x000000040000795c */ /* 0x000fe20000300000 */
.L_x_17:
[----:B------:R-:W-:Y:S02]  /*1420*/  IMAD.U32 R0, RZ, RZ, UR39 ;  /* 0x00000027ff007e24 */ /* 0x000fe4000f8e00ff */
[----:B------:R-:W-:Y:S02]  /*1430*/  IMAD.U32 R2, RZ, RZ, UR38 ;  /* 0x00000026ff027e24 */ /* 0x000fe4000f8e00ff */
[----:B------:R-:W-:-:S03]  /*1440*/  IMAD R3, R0, 0x8, R25 ;  /* 0x0000000800037824 */ /* 0x000fc600078e0219 */
[----:B------:R-:W-:-:S04]  /*1450*/  SHF.L.U32 R0, R2, 0x1f, RZ ;  /* 0x0000001f02007819 */ /* 0x000fc800000006ff */
[----:B------:R0:W1:Y:S01]  /*1460*/  SYNCS.PHASECHK.TRANS64.TRYWAIT P1, [R3+URZ], R0 ;  /* 0x00000000030075a7 */ /* 0x000062000802017f */
[----:B------:R-:W-:Y:S05]  /*1470*/  @!P0 BRA `(.L_x_18) ;  /* 0x0000000000048947 */ /* 0x000fea0003800000 */
[----:B------:R-:W-:Y:S01]  /*1480*/  BPT.TRAP 0x1 ;  /* 0x000000040000795c */ /* 0x000fe20000300000 */
.L_x_18:
[----:B-1----:R-:W-:Y:S05]  /*1490*/  @P1 BRA `(.L_x_19) ;  /* 0x0000000000081947 */ /* 0x002fea0003800000 */
[----:B------:R-:W1:Y:S02]  /*14a0*/  SYNCS.PHASECHK.TRANS64.TRYWAIT P1, [R3+URZ], R0 ;  /* 0x00000000030075a7 */ /* 0x000e64000802017f */
[----:B-1----:R-:W-:Y:S05]  /*14b0*/  @!P1 BRA `(.L_x_20) ;  /* 0x0000008c00f89947 */ /* 0x002fea0003800000 */
.L_x_19:
[----:B------:R-:W-:-:S04]  /*14c0*/  UIADD3 UR4, UR39, 0x1, URZ ;  /* 0x0000000127047890 */ /* 0x000fc8000fffe03f */
[----:B------:R-:W-:Y:S02]  /*14d0*/  UISETP.NE.AND UP0, UPT, UR4, 0x5, UPT ;  /* 0x000000050400788c */ /* 0x000fe4000bf05270 */
[----:B01----:R-:W-:Y:S02]  /*14e0*/  IMAD.U32 R0, RZ, RZ, UR4 ;  /* 0x00000004ff007e24 */ /* 0x003fe4000f8e00ff */
[----:B------:R-:W-:Y:S02]  /*14f0*/  USEL UR4, URZ, 0x1, UP0 ;  /* 0x000000013f047887 */ /* 0x000fe40008000000 */
[----:B------:R-:W-:Y:S02]  /*1500*/  PLOP3.LUT P1, PT, PT, PT, UP0, 0x80, 0x0 ;  /* 0x000000000000781c */ /* 0x000fe40003f2f008 */
[----:B------:R-:W-:Y:S02]  /*1510*/  ULOP3.LUT UR4, UR38, UR4, URZ, 0x3c, !UPT ;  /* 0x0000000426047292 */ /* 0x000fe4000f8e3c3f */
[----:B------:R-:W-:-:S04]  /*1520*/  SEL R0, R0, RZ, P1 ;  /* 0x000000ff00007207 */ /* 0x000fc80000800000 */
[----:B------:R-:W-:Y:S01]  /*1530*/  IMAD.U32 R14, RZ, RZ, UR4 ;  /* 0x00000004ff0e7e24 */ /* 0x000fe2000f8e00ff */
[----:B------:R-:W-:Y:S06]  /*1540*/  @!P0 BRA `(.L_x_21) ;  /* 0x0000000000048947 */ /* 0x000fec0003800000 */
[----:B------:R-:W-:Y:S01]  /*1550*/  BPT.TRAP 0x1 ;  /* 0x000000040000795c */ /* 0x000fe20000300000 */
.L_x_21:
[----:B------:R-:W0:Y:S01]  /*1560*/  S2R R2, SR_TID.X ;  /* 0x0000000000027919 */ /* 0x000e220000002100 */
[----:B------:R-:W-:Y:S01]  /*1570*/  USHF.L.U32 UR4, UR39, 0xd, URZ ;  /* 0x0000000d27047899 */ /* 0x000fe2000800063f */
[----:B------:R-:W-:Y:S01]  /*1580*/  IMAD.MOV.U32 R9, RZ, RZ, 0x90 ;  /* 0x00000090ff097424 */ /* 0x000fe200078e00ff */
[----:B------:R-:W-:Y:S01]  /*1590*/  SHF.L.U32 R11, R14, 0x1f, RZ ;  /* 0x0000001f0e0b7819 */ /* 0x000fe200000006ff */
[----:B------:R-:W-:-:S05]  /*15a0*/  IMAD.U32 R12, RZ, RZ, UR40 ;  /* 0x00000028ff0c7e24 */ /* 0x000fca000f8e00ff */
[----:B------:R-:W-:Y:S02]  /*15b0*/  ISETP.NE.AND P2, PT, R12, 0x1, PT ;  /* 0x000000010c00780c */ /* 0x000fe40003f45270 */
[----:B0-----:R-:W-:Y:S01]  /*15c0*/  SHF.R.U32.HI R6, RZ, 0x2, R2 ;  /* 0x00000002ff067819 */ /* 0x001fe20000011602 */
[C---:B------:R-:W-:Y:S02]  /*15d0*/  IMAD.SHL.U32 R7, R2.reuse, 0x8, RZ ;  /* 0x0000000802077824 */ /* 0x040fe400078e00ff */
[----:B------:R-:W-:Y:S01]  /*15e0*/  IMAD.SHL.U32 R3, R2, 0x10, RZ ;  /* 0x0000001002037824 */ /* 0x000fe200078e00ff */
[C---:B------:R-:W-:Y:S02]  /*15f0*/  LOP3.LUT R4, R6.reuse, 0x3, RZ, 0xc0, !PT ;  /* 0x0000000306047812 */ /* 0x040fe400078ec0ff */
[----:B------:R-:W-:Y:S02]  /*1600*/  LOP3.LUT R5, R6, 0x4, RZ, 0xc0, !PT ;  /* 0x0000000406057812 */ /* 0x000fe400078ec0ff */
[----:B------:R-:W-:-:S02]  /*1610*/  LOP3.LUT R2, R7, 0x18, R4, 0xe2, !PT ;  /* 0x0000001807027812 */ /* 0x000fc400078ee204 */
[----:B------:R-:W-:Y:S02]  /*1620*/  LOP3.LUT R7, R3, 0xe00, RZ, 0xc0, !PT ;  /* 0x00000e0003077812 */ /* 0x000fe400078ec0ff */
[----:B------:R-:W-:Y:S02]  /*1630*/  LOP3.LUT R2, R2, R5, RZ, 0xfc, !PT ;  /* 0x0000000502027212 */ /* 0x000fe400078efcff */
[----:B------:R-:W-:Y:S02]  /*1640*/  LOP3.LUT P1, RZ, R6, 0x4, RZ, 0xc0, !PT ;  /* 0x0000000406ff7812 */ /* 0x000fe4000782c0ff */
[----:B------:R-:W-:Y:S02]  /*1650*/  LOP3.LUT R3, R2, R7, RZ, 0xfc, !PT ;  /* 0x0000000702037212 */ /* 0x000fe400078efcff */
[----:B------:R-:W-:Y:S02]  /*1660*/  SEL R9, R9, 0x70, !P1 ;  /* 0x0000007009097807 */ /* 0x000fe40004800000 */
[----:B------:R-:W-:-:S05]  /*1670*/  LOP3.LUT R2, R3, UR4, RZ, 0xfc, !PT ;  /* 0x0000000403027c12 */ /* 0x000fca000f8efcff */
[--C-:B------:R-:W-:Y:S02]  /*1680*/  IMAD R8, R2, 0x4, R25.reuse ;  /* 0x0000000402087824 */ /* 0x100fe400078e0219 */
[----:B------:R-:W-:Y:S02]  /*1690*/  IMAD R2, R0, 0x8, R25 ;  /* 0x0000000800027824 */ /* 0x000fe400078e0219 */
[----:B------:R-:W-:Y:S02]  /*16a0*/  IMAD.IADD R10, R8, 0x1, R9 ;  /* 0x00000001080a7824 */ /* 0x000fe400078e0209 */
[----:B------:R0:W1:Y:S01]  /*16b0*/  SYNCS.PHASECHK.TRANS64.TRYWAIT P1, [R2+URZ], R11 ;  /* 0x0000000b020075a7 */ /* 0x000062000802017f */
[----:B------:R0:W2:Y:S04]  /*16c0*/  LDS R24, [R8+0x800] ;  /* 0x0008000008187984 */ /* 0x0000a80000000800 */
[----:B------:R-:W-:Y:S05]  /*16d0*/  WARPSYNC.ALL ;  /* 0x0000000000007948 */ /* 0x000fea0003800000 */
[----:B------:R-:W-:Y:S04]  /*16e0*/  LDS R25, [R8+0xc00] ;  /* 0x000c000008197984 */ /* 0x000fe80000000800 */
[----:B------:R-:W-:Y:S04]  /*16f0*/  LDS R96, [R8+0x4800] ;  /* 0x0048000008607984 */ /* 0x000fe80000000800 */
[----:B------:R-:W-:Y:S04]  /*1700*/  LDS R97, [R8+0x4c00] ;  /* 0x004c000008617984 */ /* 0x000fe80000000800 */
[----:B------:R-:W-:Y:S04]  /*1710*/  LDS R88, [R8+0x900] ;  /* 0x0009000008587984 */ /* 0x000fe80000000800 */
[----:B------:R-:W-:Y:S04]  /*1720*/  LDS R89, [R8+0xd00] ;  /* 0x000d000008597984 */ /* 0x000fe80000000800 */
[----:B------:R-:W-:Y:S04]  /*1730*/  LDS R92, [R8+0x4900] ;  /* 0x00490000085c7984 */ /* 0x000fe80000000800 */
[----:B------:R-:W-:Y:S04]  /*1740*/  LDS R93, [R8+0x4d00] ;  /* 0x004d0000085d7984 */ /* 0x000fe80000000800 */
[----:B------:R-:W-:Y:S04]  /*1750*/  LDS R26, [R10+0x800] ;  /* 0x000800000a1a7984 */ /* 0x000fe80000000800 */
[----:B------:R-:W2:Y:S04]  /*1760*/  LDS R27, [R10+0xc00] ;  /* 0x000c00000a1b7984 */ /* 0x000ea80000000800 */
[----:B------:R-:W-:Y:S04]  /*1770*/  LDS R98, [R10+0x4800] ;  /* 0x004800000a627984 */ /* 0x000fe80000000800 */
[----:B------:R-:W3:Y:S04]  /*1780*/  LDS R99, [R10+0x4c00] ;  /* 0x004c00000a637984 */ /* 0x000ee80000000800 */
[----:B------:R-:W-:Y:S04]  /*1790*/  LDS R90, [R10+0x900] ;  /* 0x000900000a5a7984 */ /* 0x000fe80000000800 */
[----:B------:R-:W4:Y:S04]  /*17a0*/  LDS R91, [R10+0xd00] ;  /* 0x000d00000a5b7984 */ /* 0x000f280000000800 */
[----:B------:R-:W-:Y:S04]  /*17b0*/  LDS R94, [R10+0x4900] ;  /* 0x004900000a5e7984 */ /* 0x000fe80000000800 */
[----:B------:R-:W0:Y:S01]  /*17c0*/  LDS R95, [R10+0x4d00] ;  /* 0x004d00000a5f7984 */ /* 0x000e220000000800 */
[----:B------:R-:W-:Y:S01]  /*17d0*/  R2UR UR4, R28 ;  /* 0x000000001c0472ca */ /* 0x000fe200000e0000 */
[----:B--2---:R-:W-:Y:S01]  /*17e0*/  WARPGROUP.ARRIVE ;  /* 0x00000000000079c5 */ /* 0x004fe20000000000 */
[----:B------:R-:W-:-:S02]  /*17f0*/  UMOV UR7, 0x40000040 ;  /* 0x4000004000077882 */ /* 0x000fc40000000000 */
[----:B------:R-:W-:-:S09]  /*1800*/  UMOV UR11, UR7 ;  /* 0x00000007000b7c82 */ /* 0x000fd20008000000 */
[----:B------:R-:W-:-:S04]  /*1810*/  USHF.R.U32.HI UR4, URZ, 0x4, UR4 ;  /* 0x000000043f047899 */ /* 0x000fc80008011604 */
[----:B------:R-:W-:-:S04]  /*1820*/  ULOP3.LUT UR4, UR4, 0x3fff, URZ, 0xc0, !UPT ;  /* 0x00003fff04047892 */ /* 0x000fc8000f8ec03f */
[----:B------:R-:W-:-:S04]  /*1830*/  ULOP3.LUT UR4, UR4, 0x10000, URZ, 0xfc, !UPT ;  /* 0x0001000004047892 */ /* 0x000fc8000f8efc3f */
[----:B------:R-:W-:-:S04]  /*1840*/  ULEA UR6, UR39, UR4, 0x9 ;  /* 0x0000000427067291 */ /* 0x000fc8000f8e483f */
[----:B------:R-:W-:-:S03]  /*1850*/  UIADD3 UR8, UR6, 0x2, URZ ;  /* 0x0000000206087890 */ /* 0x000fc6000fffe03f */
[----:B------:R-:W-:Y:S02]  /*1860*/  UMOV UR10, UR6 ;  /* 0x00000006000a7c82 */ /* 0x000fe40008000000 */
[----:B------:R-:W-:Y:S01]  /*1870*/  HGMMA.64x64x8.F32.TF32 R56, R24, gdesc[UR4], RZ, !UPT, gsb0 ;  /* 0x04e0000418387df0 */ /* 0x000fe2000c0028ff */
[----:B------:R-:W-:Y:S02]  /*1880*/  UMOV UR7, 0x40000040 ;  /* 0x4000004000077882 */ /* 0x000fe40000000000 */
[----:B------:R-:W-:Y:S02]  /*1890*/  WARPGROUP.DEPBAR.LE gsb0, 0x0 ;  /* 0x00008000000079c5 */ /* 0x000fe40000010000 */
[----:B---3--:R-:W-:-:S06]  /*18a0*/  WARPGROUP.ARRIVE ;  /* 0x00000000000079c5 */ /* 0x008fcc0000000000 */
[----:B------:R-:W-:Y:S01]  /*18b0*/  HGMMA.64x64x8.F32.TF32 R24, R96, gdesc[UR8], RZ, !UPT, gsb0 ;  /* 0x04e0000860187df0 */ /* 0x000fe2000c0028ff */
[----:B------:R-:W-:Y:S01]  /*18c0*/  UMOV UR10, UR8 ;  /* 0x00000008000a7c82 */ /* 0x000fe20008000000 */
[----:B------:R-:W-:Y:S01]  /*18d0*/  UMOV UR11, 0x40000040 ;  /* 0x40000040000b7882 */ /* 0x000fe20000000000 */
[----:B------:R-:W-:Y:S02]  /*18e0*/  UIADD3 UR8, UR6, 0x4, URZ ;  /* 0x0000000406087890 */ /* 0x000fe4000fffe03f */
[----:B------:R-:W-:Y:S01]  /*18f0*/  UIADD3 UR6, UR6, 0x6, URZ ;  /* 0x0000000606067890 */ /* 0x000fe2000fffe03f */
[----:B------:R-:W-:Y:S02]  /*1900*/  WARPGROUP.DEPBAR.LE gsb0, 0x0 ;  /* 0x00008000000079c5 */ /* 0x000fe40000010000 */
[----:B----4-:R-:W-:-:S06]  /*1910*/  WARPGROUP.ARRIVE ;  /* 0x00000000000079c5 */ /* 0x010fcc0000000000 */
[----:B------:R-:W-:Y:S03]  /*1920*/  HGMMA.64x64x8.F32.TF32 R56, R88, gdesc[UR8], R56, gsb0 ;  /* 0x04e0000858387df0 */ /* 0x000fe60008002838 */
[----:B------:R-:W-:Y:S02]  /*1930*/  WARPGROUP.DEPBAR.LE gsb0, 0x0 ;  /* 0x00008000000079c5 */ /* 0x000fe40000010000 */
[----:B0-----:R-:W-:-:S06]  /*1940*/  WARPGROUP.ARRIVE ;  /* 0x00000000000079c5 */ /* 0x001fcc0000000000 */
[----:B------:R-:W-:Y:S01]  /*1950*/  HGMMA.64x64x8.F32.TF32 R24, R92, gdesc[UR8], R24, gsb0 ;  /* 0x04e000085c187df0 */ /* 0x000fe20008002818 */
[----:B------:R-:W-:Y:S01]  /*1960*/  UMOV UR10, UR8 ;  /* 0x00000008000a7c82 */ /* 0x000fe20008000000 */
[----:B------:R-:W-:Y:S01]  /*1970*/  UMOV UR11, 0x40000040 ;  /* 0x40000040000b7882 */ /* 0x000fe20000000000 */
[----:B------:R-:W-:Y:S02]  /*1980*/  WARPGROUP.DEPBAR.LE gsb0, 0x0 ;  /* 0x00008000000079c5 */ /* 0x000fe40000010000 */
[----:B------:R-:W-:Y:S04]  /*1990*/  LDS R92, [R8+0xa00] ;  /* 0x000a0000085c7984 */ /* 0x000fe80000000800 */
[----:B------:R-:W-:Y:S04]  /*19a0*/  LDS R93, [R8+0xe00] ;  /* 0x000e0000085d7984 */ /* 0x000fe80000000800 */
[----:B------:R-:W-:Y:S04]  /*19b0*/  LDS R94, [R10+0xa00] ;  /* 0x000a00000a5e7984 */ /* 0x000fe80000000800 */
[----:B------:R-:W0:Y:S04]  /*19c0*/  LDS R95, [R10+0xe00] ;  /* 0x000e00000a5f7984 */ /* 0x000e280000000800 */
[----:B------:R-:W-:Y:S04]  /*19d0*/  LDS R88, [R8+0x4a00] ;  /* 0x004a000008587984 */ /* 0x000fe80000000800 */
[----:B------:R-:W-:Y:S04]  /*19e0*/  LDS R89, [R8+0x4e00] ;  /* 0x004e000008597984 */ /* 0x000fe80000000800 */
[----:B------:R-:W-:Y:S04]  /*19f0*/  LDS R90, [R10+0x4a00] ;  /* 0x004a00000a5a7984 */ /* 0x000fe80000000800 */
[----:B------:R-:W2:Y:S01]  /*1a00*/  LDS R91, [R10+0x4e00] ;  /* 0x004e00000a5b7984 */ /* 0x000ea20000000800 */
[----:B0-----:R-:W-:-:S06]  /*1a10*/  WARPGROUP.ARRIVE ;  /* 0x00000000000079c5 */ /* 0x001fcc0000000000 */
[----:B------:R-:W-:Y:S03]  /*1a20*/  HGMMA.64x64x8.F32.TF32 R56, R92, gdesc[UR8], R56, gsb0 ;  /* 0x04e000085c387df0 */ /* 0x000fe60008002838 */
[----:B------:R-:W-:Y:S02]  /*1a30*/  WARPGROUP.DEPBAR.LE gsb0, 0x0 ;  /* 0x00008000000079c5 */ /* 0x000fe40000010000 */
[----:B--2---:R-:W-:-:S06]  /*1a40*/  WARPGROUP.ARRIVE ;  /* 0x00000000000079c5 */ /* 0x004fcc0000000000 */
[----:B------:R-:W-:Y:S03]  /*1a50*/  HGMMA.64x64x8.F32.TF32 R24, R88, gdesc[UR8], R24, gsb0 ;  /* 0x04e0000858187df0 */ /* 0x000fe60008002818 */
        /* <DEDUP_REMOVED lines=15> */
[----:B------:R-:W-:Y:S05]  /*1b50*/  @!P2 BRA `(.L_x_22) ;  /* 0x0000000c00d8a947 */ /* 0x000fea0003800000 */
[----:B------:R-:W-:Y:S05]  /*1b60*/  @!P0 BRA `(.L_x_23) ;  /* 0x0000000000048947 */ /* 0x000fea0003800000 */
[----:B------:R-:W-:Y:S01]  /*1b70*/  BPT.TRAP 0x1 ;  /* 0x000000040000795c */ /* 0x000fe20000300000 */
.L_x_23:
[----:B-1----:R-:W-:Y:S05]  /*1b80*/  @P1 BRA `(.L_x_24) ;  /* 0x0000000000181947 */ /* 0x002fea0003800000 */
[----:B------:R-:W0:Y:S01]  /*1b90*/  S2UR UR6, SR_CgaCtaId ;  /* 0x00000000000679c3 */ /* 0x000e220000008800 */
[----:B------:R-:W-:Y:S02]  /*1ba0*/  UMOV UR5, 0x400 ;  /* 0x0000040000057882 */ /* 0x000fe40000000000 */
[----:B0-----:R-:W-:-:S06]  /*1bb0*/  ULEA UR5, UR6, UR5, 0x18 ;  /* 0x0000000506057291 */ /* 0x001fcc000f8ec03f */
[----:B------:R-:W-:-:S04]  /*1bc0*/  LEA R2, R0, UR5, 0x3 ;  /* 0x0000000500027c11 */ /* 0x000fc8000f8e18ff */
[----:B------:R-:W0:Y:S02]  /*1bd0*/  SYNCS.PHASECHK.TRANS64.TRYWAIT P1, [R2+URZ], R11 ;  /* 0x0000000b020075a7 */ /* 0x000e24000802017f */
[----:B0-----:R-:W-:Y:S05]  /*1be0*/  @!P1 BRA `(.L_x_25) ;  /* 0x0000008800409947 */ /* 0x001fea0003800000 */
.L_x_24:
[----:B------:R-:W1:Y:S01]  /*1bf0*/  S2UR UR6, SR_CgaCtaId ;  /* 0x00000000000679c3 */ /* 0x000e620000008800 */
[----:B------:R-:W-:Y:S01]  /*1c00*/  IMAD.SHL.U32 R8, R0, 0x2000, RZ ;  /* 0x0000200000087824 */ /* 0x000fe200078e00ff */
[----:B------:R-:W-:-:S04]  /*1c10*/  UMOV UR5, 0x400 ;  /* 0x0000040000057882 */ /* 0x000fc80000000000 */
[----:B0-----:R-:W-:Y:S02]  /*1c20*/  LOP3.LUT R2, R8, R3, RZ, 0xfc, !PT ;  /* 0x0000000308027212 */ /* 0x001fe400078efcff */
[----:B------:R-:W0:Y:S01]  /*1c30*/  LDC R11, c[0x0][0x28c] ;  /* 0x0000a300ff0b7b82 */ /* 0x000e220000000800 */
[----:B-1----:R-:W-:-:S03]  /*1c40*/  ULEA UR7, UR6, UR5, 0x18 ;  /* 0x0000000506077291 */ /* 0x002fc6000f8ec03f */
[----:B------:R-:W-:-:S03]  /*1c50*/  UMOV UR5, UR39 ;  /* 0x0000002700057c82 */ /* 0x000fc60008000000 */
[----:B------:R-:W-:Y:S02]  /*1c60*/  LEA R2, R2, UR7, 0x2 ;  /* 0x0000000702027c11 */ /* 0x000fe4000f8e10ff */
[----:B0-----:R-:W-:-:S03]  /*1c70*/  ISETP.GE.AND P1, PT, R11, 0x41, PT ;  /* 0x000000410b00780c */ /* 0x001fc60003f26270 */
[----:B------:R-:W-:Y:S01]  /*1c80*/  IMAD.IADD R10, R9, 0x1, R2 ;  /* 0x00000001090a7824 */ /* 0x000fe200078e0202 */
[----:B------:R0:W1:Y:S04]  /*1c90*/  LDS R100, [R2+0x800] ;  /* 0x0008000002647984 */ /* 0x0000680000000800 */
[----:B------:R0:W2:Y:S04]  /*1ca0*/  LDS R101, [R2+0xc00] ;  /* 0x000c000002657984 */ /* 0x0000a80000000800 */
[----:B------:R0:W3:Y:S04]  /*1cb0*/  LDS R96, [R2+0x4800] ;  /* 0x0048000002607984 */ /* 0x0000e80000000800 */
[----:B------:R0:W4:Y:S04]  /*1cc0*/  LDS R97, [R2+0x4c00] ;  /* 0x004c000002617984 */ /* 0x0001280000000800 */
[----:B------:R0:W0:Y:S04]  /*1cd0*/  LDS R102, [R10+0x800] ;  /* 0x000800000a667984 */ /* 0x0000280000000800 */
[----:B------:R0:W0:Y:S04]  /*1ce0*/  LDS R103, [R10+0xc00] ;  /* 0x000c00000a677984 */ /* 0x0000280000000800 */
[----:B------:R0:W0:Y:S04]  /*1cf0*/  LDS R98, [R10+0x4800] ;  /* 0x004800000a627984 */ /* 0x0000280000000800 */
[----:B------:R0:W0:Y:S01]  /*1d00*/  LDS R99, [R10+0x4c00] ;  /* 0x004c00000a637984 */ /* 0x0000220000000800 */
[----:B------:R-:W-:Y:S05]  /*1d10*/  @!P1 BRA `(.L_x_26) ;  /* 0x0000000800049947 */ /* 0x000fea0003800000 */
[----:B------:R-:W-:Y:S01]  /*1d20*/  R2UR UR9, R0 ;  /* 0x00000000000972ca */ /* 0x000fe200000e0000 */
[----:B------:R-:W-:-:S06]  /*1d30*/  UIADD3 UR5, UR40, -0x1, URZ ;  /* 0xffffffff28057890 */ /* 0x000fcc000fffe03f */
[----:B0-----:R-:W-:Y:S01]  /*1d40*/  IMAD.U32 R2, RZ, RZ, UR5 ;  /* 0x00000005ff027e24 */ /* 0x001fe2000f8e00ff */
[----:B------:R-:W-:-:S07]  /*1d50*/  UMOV UR5, UR39 ;  /* 0x0000002700057c82 */ /* 0x000fce0008000000 */
.L_x_34:
[----:B------:R-:W-:-:S04]  /*1d60*/  UIADD3 UR6, UR9, 0x1, URZ ;  /* 0x0000000109067890 */ /* 0x000fc8000fffe03f */
[----:B------:R-:W-:-:S04]  /*1d70*/  UISETP.NE.AND UP0, UPT, UR6, 0x5, UPT ;  /* 0x000000050600788c */ /* 0x000fc8000bf05270 */
[----:B------:R-:W-:Y:S02]  /*1d80*/  USEL UR7, URZ, 0x1, UP0 ;  /* 0x000000013f077887 */ /* 0x000fe40008000000 */
[----:B------:R-:W-:-:S04]  /*1d90*/  USEL UR6, UR6, URZ, UP0 ;  /* 0x0000003f06067287 */ /* 0x000fc80008000000 */
[----:B------:R-:W-:Y:S02]  /*1da0*/  LOP3.LUT R14, R14, UR7, RZ, 0x3c, !PT ;  /* 0x000000070e0e7c12 */ /* 0x000fe4000f8e3cff */
[----:B------:R-:W-:Y:S01]  /*1db0*/  IMAD.U32 R0, RZ, RZ, UR6 ;  /* 0x00000006ff007e24 */ /* 0x000fe2000f8e00ff */
[----:B0-----:R-:W-:Y:S06]  /*1dc0*/  @!P0 BRA `(.L_x_27) ;  /* 0x0000000000048947 */ /* 0x001fec0003800000 */
[----:B------:R-:W-:Y:S01]  /*1dd0*/  BPT.TRAP 0x1 ;  /* 0x000000040000795c */ /* 0x000fe20000300000 */
.L_x_27:
[----:B------:R-:W0:Y:S01]  /*1de0*/  S2UR UR6, SR_CgaCtaId ;  /* 0x00000000000679c3 */ /* 0x000e220000008800 */
[----:B------:R-:W-:Y:S01]  /*1df0*/  UMOV UR7, 0x400 ;  /* 0x0000040000077882 */ /* 0x000fe20000000000 */
[----:B------:R-:W-:Y:S01]  /*1e00*/  SHF.L.U32 R13, R14, 0x1f, RZ ;  /* 0x0000001f0e0d7819 */ /* 0x000fe200000006ff */
[----:B------:R-:W-:Y:S01]  /*1e10*/  ULEA UR8, UR9, UR4, 0x9 ;  /* 0x0000000409087291 */ /* 0x000fe2000f8e483f */
[----:B------:R-:W3:Y:S01]  /*1e20*/  S2R R8, SR_TID.X ;  /* 0x0000000000087919 */ /* 0x000ee20000002100 */
[----:B------:R-:W-:Y:S01]  /*1e30*/  UMOV UR11, 0x40000040 ;  /* 0x40000040000b7882 */ /* 0x000fe20000000000 */
[----:B------:R-:W-:-:S04]  /*1e40*/  IMAD.U32 R15, RZ, RZ, UR9 ;  /* 0x00000009ff0f7e24 */ /* 0x000fc8000f8e00ff */
[----:B------:R-:W-:Y:S01]  /*1e50*/  UMOV UR10, UR8 ;  /* 0x00000008000a7c82 */ /* 0x000fe20008000000 */
[----:B0-----:R-:W-:Y:S02]  /*1e60*/  ULEA UR7, UR6, UR7, 0x18 ;  /* 0x0000000706077291 */ /* 0x001fe4000f8ec03f */
[----:B------:R-:W-:-:S04]  /*1e70*/  UIADD3 UR6, UR8, 0x2, URZ ;  /* 0x0000000208067890 */ /* 0x000fc8000fffe03f */
[----:B------:R-:W-:-:S04]  /*1e80*/  LEA R12, R0, UR7, 0x3 ;  /* 0x00000007000c7c11 */ /* 0x000fc8000f8e18ff */
[----:B------:R0:W0:Y:S01]  /*1e90*/  SYNCS.PHASECHK.TRANS64.TRYWAIT P1, [R12+URZ], R13 ;  /* 0x0000000d0c0075a7 */ /* 0x000022000802017f */
[----:B-12---:R-:W-:Y:S01]  /*1ea0*/  WARPGROUP.ARRIVE ;  /* 0x00000000000079c5 */ /* 0x006fe20000000000 */
[C---:B---3--:R-:W-:Y:S01]  /*1eb0*/  IMAD.SHL.U32 R7, R8.reuse, 0x10, RZ ;  /* 0x0000001008077824 */ /* 0x048fe200078e00ff */
[----:B------:R-:W-:Y:S01]  /*1ec0*/  SHF.R.U32.HI R6, RZ, 0x2, R8 ;  /* 0x00000002ff067819 */ /* 0x000fe20000011608 */
[----:B------:R-:W-:-:S03]  /*1ed0*/  IMAD.SHL.U32 R8, R8, 0x8, RZ ;  /* 0x0000000808087824 */ /* 0x000fc600078e00ff */
[----:B------:R-:W-:Y:S01]  /*1ee0*/  HGMMA.64x64x8.F32.TF32 R56, R100, gdesc[UR8], R56, gsb0 ;  /* 0x04e0000864387df0 */ /* 0x000fe20008002838 */
[----:B------:R-:W-:Y:S02]  /*1ef0*/  LOP3.LUT R7, R7, 0xe00, RZ, 0xc0, !PT ;  /* 0x00000e0007077812 */ /* 0x000fe400078ec0ff */
[C---:B------:R-:W-:Y:S02]  /*1f00*/  LOP3.LUT R5, R6.reuse, 0x4, RZ, 0xc0, !PT ;  /* 0x0000000406057812 */ /* 0x040fe400078ec0ff */
[----:B------:R-:W-:Y:S02]  /*1f10*/  LOP3.LUT R4, R6, 0x3, RZ, 0xc0, !PT ;  /* 0x0000000306047812 */ /* 0x000fe400078ec0ff */
[----:B------:R-:W-:-:S04]  /*1f20*/  LOP3.LUT R11, R7, R5, RZ, 0xfc, !PT ;  /* 0x00000005070b7212 */ /* 0x000fc800078efcff */
[----:B------:R-:W-:-:S04]  /*1f30*/  LOP3.LUT R11, R11, R4, RZ, 0xfc, !PT ;  /* 0x000000040b0b7212 */ /* 0x000fc800078efcff */
[----:B------:R-:W-:-:S05]  /*1f40*/  LOP3.LUT R8, R11, 0x18, R8, 0xf8, !PT ;  /* 0x000000180b087812 */ /* 0x000fca00078ef808 */
[----:B------:R-:W-:-:S05]  /*1f50*/  IMAD R8, R15, 0x2000, R8 ;  /* 0x000020000f087824 */ /* 0x000fca00078e0208 */
[----:B------:R-:W-:-:S05]  /*1f60*/  LEA R8, R8, UR7, 0x2 ;  /* 0x0000000708087c11 */ /* 0x000fca000f8e10ff */
[----:B------:R-:W-:Y:S01]  /*1f70*/  IMAD.IADD R10, R9, 0x1, R8 ;  /* 0x00000001090a7824 */ /* 0x000fe200078e0208 */
[----:B------:R-:W-:Y:S02]  /*1f80*/  WARPGROUP.DEPBAR.LE gsb0, 0x0 ;  /* 0x00008000000079c5 */ /* 0x000fe40000010000 */
[----:B----4-:R-:W-:-:S06]  /*1f90*/  WARPGROUP.ARRIVE ;  /* 0x00000000000079c5 */ /* 0x010fcc0000000000 */
[----:B------:R-:W-:Y:S01]  /*1fa0*/  HGMMA.64x64x8.F32.TF32 R24, R96, gdesc[UR8], R24, gsb0 ;  /* 0x04e0000860187df0 */ /* 0x000fe20008002818 */
[----:B------:R-:W-:Y:S01]  /*1fb0*/  UMOV UR10, UR6 ;  /* 0x00000006000a7c82 */ /* 0x000fe20008000000 */
[----:B------:R-:W-:Y:S01]  /*1fc0*/  UMOV UR11, 0x40000040 ;  /* 0x40000040000b7882 */ /* 0x000fe20000000000 */
[----:B------:R-:W-:Y:S02]  /*1fd0*/  WARPGROUP.DEPBAR.LE gsb0, 0x0 ;  /* 0x00008000000079c5 */ /* 0x000fe40000010000 */
[----:B------:R-:W-:Y:S04]  /*1fe0*/  LDS R88, [R8+0x900] ;  /* 0x0009000008587984 */ /* 0x000fe80000000800 */
[----:B------:R-:W-:Y:S04]  /*1ff0*/  LDS R89, [R8+0xd00] ;  /* 0x000d000008597984 */ /* 0x000fe80000000800 */
[----:B------:R-:W-:Y:S04]  /*2000*/  LDS R90, [R10+0x900] ;  /* 0x000900000a5a7984 */ /* 0x000fe80000000800 */
[----:B------:R-:W1:Y:S04]  /*2010*/  LDS R91, [R10+0xd00] ;  /* 0x000d00000a5b7984 */ /* 0x000e680000000800 */
[----:B------:R-:W-:Y:S04]  /*2020*/  LDS R92, [R8+0x4900] ;  /* 0x00490000085c7984 */ /* 0x000fe80000000800 */
[----:B------:R-:W-:Y:S04]  /*2030*/  LDS R93, [R8+0x4d00] ;  /* 0x004d0000085d7984 */ /* 0x000fe80000000800 */
[----:B------:R-:W-:Y:S04]  /*2040*/  LDS R94, [R10+0x4900] ;  /* 0x004900000a5e7984 */ /* 0x000fe80000000800 */
[----:B------:R-:W2:Y:S01]  /*2050*/  LDS R95, [R10+0x4d00] ;  /* 0x004d00000a5f7984 */ /* 0x000ea20000000800 */
[----:B-1----:R-:W-:-:S06]  /*2060*/  WARPGROUP.ARRIVE ;  /* 0x00000000000079c5 */ /* 0x002fcc0000000000 */
[----:B------:R-:W-:Y:S03]  /*2070*/  HGMMA.64x64x8.F32.TF32 R56, R88, gdesc[UR8], R56, gsb0 ;  /* 0x04e0000858387df0 */ /* 0x000fe60008002838 */
[----:B------:R-:W-:Y:S02]  /*2080*/  WARPGROUP.DEPBAR.LE gsb0, 0x0 ;  /* 0x00008000000079c5 */ /* 0x000fe40000010000 */
[----:B--2---:R-:W-:-:S06]  /*2090*/  WARPGROUP.ARRIVE ;  /* 0x00000000000079c5 */ /* 0x004fcc0000000000 */
[----:B------:R-:W-:Y:S03]  /*20a0*/  HGMMA.64x64x8.F32.TF32 R24, R92, gdesc[UR8], R24, gsb0 ;  /* 0x04e000085c187df0 */ /* 0x000fe60008002818 */
[----:B------:R-:W-:Y:S02]  /*20b0*/  WARPGROUP.DEPBAR.LE gsb0, 0x0 ;  /* 0x00008000000079c5 */ /* 0x000fe40000010000 */
[----:B------:R1:W2:Y:S04]  /*20c0*/  LDS R92, [R8+0xa00] ;  /* 0x000a0000085c7984 */ /* 0x0002a80000000800 */
[----:B------:R1:W3:Y:S04]  /*20d0*/  LDS R93, [R8+0xe00] ;  /* 0x000e0000085d7984 */ /* 0x0002e80000000800 */
[----:B------:R1:W4:Y:S04]  /*20e0*/  LDS R88, [R8+0x4a00] ;  /* 0x004a000008587984 */ /* 0x0003280000000800 */
[----:B------:R1:W0:Y:S04]  /*20f0*/  LDS R89, [R8+0x4e00] ;  /* 0x004e000008597984 */ /* 0x0002280000000800 */
[----:B------:R1:W0:Y:S04]  /*2100*/  LDS R94, [R10+0xa00] ;  /* 0x000a00000a5e7984 */ /* 0x0002280000000800 */
[----:B------:R1:W0:Y:S04]  /*2110*/  LDS R95, [R10+0xe00] ;  /* 0x000e00000a5f7984 */ /* 0x0002280000000800 */
[----:B------:R1:W0:Y:S04]  /*2120*/  LDS R90, [R10+0x4a00] ;  /* 0x004a00000a5a7984 */ /* 0x0002280000000800 */
[----:B------:R1:W0:Y:S01]  /*2130*/  LDS R91, [R10+0x4e00] ;  /* 0x004e00000a5b7984 */ /* 0x0002220000000800 */
[----:B------:R-:W-:Y:S05]  /*2140*/  @!P0 BRA `(.L_x_28) ;  /* 0x0000000000048947 */ /* 0x000fea0003800000 */
[----:B------:R-:W-:Y:S01]  /*2150*/  BPT.TRAP 0x1 ;  /* 0x000000040000795c */ /* 0x000fe20000300000 */
.L_x_28:
[----:B------:R-:W2:Y:S01]  /*2160*/  LDL R11, [R1+0x14] ;  /* 0x00001400010b7983 */ /* 0x000ea20000100800 */
[----:B------:R-:W-:-:S04]  /*2170*/  ULEA UR6, UR5, UR7, 0x3 ;  /* 0x0000000705067291 */ /* 0x000fc8000f8e183f */
[----:B------:R-:W-:-:S04]  /*2180*/  UIADD3 UR6, UR6, 0x28, URZ ;  /* 0x0000002806067890 */ /* 0x000fc8000fffe03f */
[----:B------:R-:W-:-:S09]  /*2190*/  UPRMT UR6, URZ, 0x654, UR6 ;  /* 0x000006543f067896 */ /* 0x000fd20008000006 */
[----:B------:R-:W-:Y:S01]  /*21a0*/  SYNCS.ARRIVE.TRANS64.RED.A1T0 RZ, [UR6], RZ ;  /* 0x000000ffffff79a7 */ /* 0x000fe20008100406 */
[----:B--2---:R-:W-:-:S13]  /*21b0*/  ISETP.GT.U32.AND P2, PT, R11, 0x1, PT ;  /* 0x000000010b00780c */ /* 0x004fda0003f44070 */
[----:B------:R-:W-:Y:S05]  /*21c0*/  @P2 BRA `(.L_x_29) ;  /* 0x0000000000042947 */ /* 0x000fea0003800000 */
[----:B------:R-:W-:Y:S01]  /*21d0*/  BPT.TRAP 0x1 ;  /* 0x000000040000795c */ /* 0x000fe20000300000 */
.L_x_29:
[----:B------:R-:W-:Y:S01]  /*21e0*/  UIADD3 UR6, UR8, 0x4, URZ ;  /* 0x0000000408067890 */ /* 0x000fe2000fffe03f */
[----:B0--3--:R-:W-:Y:S01]  /*21f0*/  WARPGROUP.ARRIVE ;  /* 0x00000000000079c5 */ /* 0x009fe20000000000 */
[----:B------:R-:W-:Y:S01]  /*2200*/  UMOV UR11, 0x40000040 ;  /* 0x40000040000b7882 */ /* 0x000fe20000000000 */
[----:B------:R-:W-:-:S04]  /*2210*/  UIADD3 UR5, UR5, 0x1, URZ ;  /* 0x0000000105057890 */ /* 0x000fc8000fffe03f */
[----:B------:R-:W-:Y:S01]  /*2220*/  UMOV UR10, UR6 ;  /* 0x00000006000a7c82 */ /* 0x000fe20008000000 */
[----:B------:R-:W-:Y:S01]  /*2230*/  UISETP.NE.AND UP0, UPT, UR5, 0x5, UPT ;  /* 0x000000050500788c */ /* 0x000fe2000bf05270 */
[----:B------:R-:W-:Y:S03]  /*2240*/  HGMMA.64x64x8.F32.TF32 R56, R92, gdesc[UR8], R56, gsb0 ;  /* 0x04e000085c387df0 */ /* 0x000fe60008002838 */
[----:B------:R-:W-:Y:S01]  /*2250*/  USEL UR5, UR5, URZ, UP0 ;  /* 0x0000003f05057287 */ /* 0x000fe20008000000 */
[----:B------:R-:W-:Y:S02]  /*2260*/  WARPGROUP.DEPBAR.LE gsb0, 0x0 ;  /* 0x00008000000079c5 */ /* 0x000fe40000010000 */
[----:B----4-:R-:W-:-:S06]  /*2270*/  WARPGROUP.ARRIVE ;  /* 0x00000000000079c5 */ /* 0x010fcc0000000000 */
        /* <DEDUP_REMOVED lines=12> */
.L_x_30:
[----:B01----:R-:W-:Y:S01]  /*2340*/  IMAD.SHL.U32 R8, R0, 0x2000, RZ ;  /* 0x0000200000087824 */ /* 0x003fe200078e00ff */
[----:B------:R-:W-:Y:S04]  /*2350*/  BSSY B0, `(.L_x_31) ;  /* 0x0000006000007945 */ /* 0x000fe80003800000 */
[----:B------:R-:W-:-:S04]  /*2360*/  LOP3.LUT R10, R8, R3, RZ, 0xfc, !PT ;  /* 0x00000003080a7212 */ /* 0x000fc800078efcff */
[----:B------:R-:W-:Y:S01]  /*2370*/  LEA R10, R10, UR7, 0x2 ;  /* 0x000000070a0a7c11 */ /* 0x000fe2000f8e10ff */
[----:B------:R-:W-:Y:S06]  /*2380*/  @P1 BRA `(.L_x_32) ;  /* 0x0000000000081947 */ /* 0x000fec0003800000 */
[----:B------:R-:W0:Y:S02]  /*2390*/  SYNCS.PHASECHK.TRANS64.TRYWAIT P1, [R12+URZ], R13 ;  /* 0x0000000d0c0075a7 */ /* 0x000e24000802017f */
[----:B0-----:R-:W-:Y:S05]  /*23a0*/  @!P1 BRA `(.L_x_33) ;  /* 0x0000008000649947 */ /* 0x001fea0003800000 */
.L_x_32:
[----:B------:R-:W-:Y:S05]  /*23b0*/  BSYNC B0 ;  /* 0x0000000000007941 */ /* 0x000fea0003800000 */
.L_x_31:
[----:B------:R-:W-:Y:S01]  /*23c0*/  IMAD.IADD R11, R9, 0x1, R10 ;  /* 0x00000001090b7824 */ /* 0x000fe200078e020a */
[----:B------:R1:W0:Y:S01]  /*23d0*/  LDS R100, [R10+0x800] ;  /* 0x000800000a647984 */ /* 0x0002220000000800 */
[----:B------:R-:W-:Y:S05]  /*23e0*/  WARPSYNC.ALL ;  /* 0x0000000000007948 */ /* 0x000fea0003800000 */
[----:B------:R1:W0:Y:S04]  /*23f0*/  LDS R101, [R10+0xc00] ;  /* 0x000c00000a657984 */ /* 0x0002280000000800 */
[----:B------:R1:W0:Y:S04]  /*2400*/  LDS R96, [R10+0x4800] ;  /* 0x004800000a607984 */ /* 0x0002280000000800 */
[----:B------:R1:W0:Y:S04]  /*2410*/  LDS R97, [R10+0x4c00] ;  /* 0x004c00000a617984 */ /* 0x0002280000000800 */
[----:B------:R1:W0:Y:S04]  /*2420*/  LDS R102, [R11+0x800] ;  /* 0x000800000b667984 */ /* 0x0002280000000800 */
[----:B------:R1:W0:Y:S04]  /*2430*/  LDS R103, [R11+0xc00] ;  /* 0x000c00000b677984 */ /* 0x0002280000000800 */
[----:B------:R1:W0:Y:S04]  /*2440*/  LDS R98, [R11+0x4800] ;  /* 0x004800000b627984 */ /* 0x0002280000000800 */
[----:B------:R1:W0:Y:S01]  /*2450*/  LDS R99, [R11+0x4c00] ;  /* 0x004c00000b637984 */ /* 0x0002220000000800 */
[----:B------:R-:W-:Y:S01]  /*2460*/  UIADD3 UR6, UR8, 0x6, URZ ;  /* 0x0000000608067890 */ /* 0x000fe2000fffe03f */
[----:B--23--:R-:W-:Y:S01]  /*2470*/  WARPGROUP.ARRIVE ;  /* 0x00000000000079c5 */ /* 0x00cfe20000000000 */
[----:B------:R-:W-:Y:S01]  /*2480*/  UMOV UR11, 0x40000040 ;  /* 0x40000040000b7882 */ /* 0x000fe20000000000 */
[C---:B------:R-:W-:Y:S01]  /*2490*/  ISETP.GT.AND P1, PT, R2.reuse, 0x2, PT ;  /* 0x000000020200780c */ /* 0x040fe20003f24270 */
[----:B------:R-:W-:Y:S01]  /*24a0*/  VIADD R2, R2, 0xffffffff ;  /* 0xffffffff02027836 */ /* 0x000fe20000000000 */
[----:B------:R-:W-:-:S02]  /*24b0*/  R2UR UR9, R0 ;  /* 0x00000000000972ca */ /* 0x000fc400000e0000 */
[----:B------:R-:W-:-:S11]  /*24c0*/  UMOV UR10, UR6 ;  /* 0x00000006000a7c82 */ /* 0x000fd60008000000 */
[----:B------:R-:W-:Y:S03]  /*24d0*/  HGMMA.64x64x8.F32.TF32 R56, R92, gdesc[UR8], R56, gsb0 ;  /* 0x04e000085c387df0 */ /* 0x000fe60008002838 */
[----:B------:R-:W-:Y:S02]  /*24e0*/  WARPGROUP.DEPBAR.LE gsb0, 0x0 ;  /* 0x00008000000079c5 */ /* 0x000fe40000010000 */
[----:B----4-:R-:W-:-:S06]  /*24f0*/  WARPGROUP.ARRIVE ;  /* 0x00000000000079c5 */ /* 0x010fcc0000000000 */
[----:B------:R-:W-:Y:S03]  /*2500*/  HGMMA.64x64x8.F32.TF32 R24, R88, gdesc[UR8], R24, gsb0 ;  /* 0x04e0000858187df0 */ /* 0x000fe60008002818 */
[----:B------:R-:W-:Y:S02]  /*2510*/  WARPGROUP.DEPBAR.LE gsb0, 0x0 ;  /* 0x00008000000079c5 */ /* 0x000fe40000010000 */
[----:B-1----:R-:W-:Y:S05]  /*2520*/  @P1 BRA `(.L_x_34) ;  /* 0xfffffff8000c1947 */ /* 0x002fea000383ffff */
.L_x_26:
[----:B------:R-:W-:Y:S01]  /*2530*/  IMAD.MOV.U32 R3, RZ, RZ, 0x40000040 ;  /* 0x40000040ff037424 */ /* 0x000fe200078e00ff */
[----:B0-----:R-:W-:Y:S01]  /*2540*/  LEA R2, R0, UR4, 0x9 ;  /* 0x0000000400027c11 */ /* 0x001fe2000f8e48ff */
[----:B-12---:R-:W-:-:S06]  /*2550*/  WARPGROUP.ARRIVE ;  /* 0x00000000000079c5 */ /* 0x006fcc0000000000 */
[----:B------:R-:W0:Y:S01]  /*2560*/  S2R R10, SR_TID.X ;  /* 0x00000000000a7919 */ /* 0x000e220000002100 */
[----:B------:R-:W-:Y:S02]  /*2570*/  LOP3.LUT R5, R4, R7, R5, 0xfe, !PT ;  /* 0x0000000704057212 */ /* 0x000fe400078efe05 */
[C---:B------:R-:W-:Y:S01]  /*2580*/  R2UR UR10, R2.reuse ;  /* 0x00000000020a72ca */ /* 0x040fe200000e0000 */
[C---:B------:R-:W-:Y:S01]  /*2590*/  VIADD R4, R2.reuse, 0x2 ;  /* 0x0000000202047836 */ /* 0x040fe20000000000 */
[C---:B------:R-:W-:Y:S02]  /*25a0*/  R2UR UR11, R3.reuse ;  /* 0x00000000030b72ca */ /* 0x040fe400000e0000 */
[----:B------:R-:W-:Y:S02]  /*25b0*/  R2UR UR14, R2 ;  /* 0x00000000020e72ca */ /* 0x000fe400000e0000 */
[----:B------:R-:W-:-:S09]  /*25c0*/  R2UR UR15, R3 ;  /* 0x00000000030f72ca */ /* 0x000fd200000e0000 */
[----:B------:R-:W-:Y:S01]  /*25d0*/  HGMMA.64x64x8.F32.TF32 R56, R100, gdesc[UR8], R56, gsb0 ;  /* 0x04e0000864387df0 */ /* 0x000fe20008002838 */
[----:B------:R-:W-:Y:S01]  /*25e0*/  R2UR UR10, R4 ;  /* 0x00000000040a72ca */ /* 0x000fe200000e0000 */
[----:B0-----:R-:W-:-:S05]  /*25f0*/  IMAD.SHL.U32 R0, R10, 0x8, RZ ;  /* 0x000000080a007824 */ /* 0x001fca00078e00ff */
[----:B------:R-:W-:-:S05]  /*2600*/  LOP3.LUT R5, R5, 0x18, R0, 0xf8, !PT ;  /* 0x0000001805057812 */ /* 0x000fca00078ef800 */
[----:B------:R-:W-:Y:S02]  /*2610*/  IMAD.IADD R8, R5, 0x1, R8 ;  /* 0x0000000105087824 */ /* 0x000fe400078e0208 */
[----:B------:R-:W-:-:S03]  /*2620*/  IMAD.MOV.U32 R5, RZ, RZ, 0x40000040 ;  /* 0x40000040ff057424 */ /* 0x000fc600078e00ff */
[----:B------:R-:W-:Y:S02]  /*2630*/  LEA R8, R8, UR7, 0x2 ;  /* 0x0000000708087c11 */ /* 0x000fe4000f8e10ff */
[----:B------:R-:W-:-:S03]  /*2640*/  R2UR UR11, R5 ;  /* 0x00000000050b72ca */ /* 0x000fc600000e0000 */
[----:B------:R-:W-:Y:S01]  /*2650*/  IMAD.IADD R9, R9, 0x1, R8 ;  /* 0x0000000109097824 */ /* 0x000fe200078e0208 */
[----:B------:R-:W-:Y:S02]  /*2660*/  WARPGROUP.DEPBAR.LE gsb0, 0x0 ;  /* 0x00008000000079c5 */ /* 0x000fe40000010000 */
[----:B---34-:R-:W-:-:S06]  /*2670*/  WARPGROUP.ARRIVE ;  /* 0x00000000000079c5 */ /* 0x018fcc0000000000 */
[----:B------:R-:W-:Y:S01]  /*2680*/  HGMMA.64x64x8.F32.TF32 R24, R96, gdesc[UR12], R24, gsb0 ;  /* 0x04e0000c60187df0 */ /* 0x000fe20008002818 */
[----:B------:R-:W-:Y:S02]  /*2690*/  R2UR UR14, R4 ;  /* 0x00000000040e72ca */ /* 0x000fe400000e0000 */
[----:B------:R-:W-:Y:S01]  /*26a0*/  R2UR UR15, R5 ;  /* 0x00000000050f72ca */ /* 0x000fe200000e0000 */
        /* <DEDUP_REMOVED lines=8> */
[----:B------:R-:W1:Y:S01]  /*2730*/  LDS R95, [R9+0x4d00] ;  /* 0x004d0000095f7984 */ /* 0x000e620000000800 */
[----:B0-----:R-:W-:-:S06]  /*2740*/  WARPGROUP.ARRIVE ;  /* 0x00000000000079c5 */ /* 0x001fcc0000000000 */
[----:B------:R-:W-:Y:S03]  /*2750*/  HGMMA.64x64x8.F32.TF32 R56, R88, gdesc[UR8], R56, gsb0 ;  /* 0x04e0000858387df0 */ /* 0x000fe60008002838 */
[----:B------:R-:W-:Y:S02]  /*2760*/  WARPGROUP.DEPBAR.LE gsb0, 0x0 ;  /* 0x00008000000079c5 */ /* 0x000fe40000010000 */
[----:B-1----:R-:W-:-:S06]  /*2770*/  WARPGROUP.ARRIVE ;  /* 0x00000000000079c5 */ /* 0x002fcc0000000000 */
[----:B------:R-:W-:Y:S03]  /*2780*/  HGMMA.64x64x8.F32.TF32 R24, R92, gdesc[UR12], R24, gsb0 ;  /* 0x04e0000c5c187df0 */ /* 0x000fe60008002818 */
[----:B------:R-:W-:Y:S02]  /*2790*/  WARPGROUP.DEPBAR.LE gsb0, 0x0 ;  /* 0x00008000000079c5 */ /* 0x000fe40000010000 */
        /* <DEDUP_REMOVED lines=9> */
[----:B------:R-:W-:Y:S01]  /*2830*/  BPT.TRAP 0x1 ;  /* 0x000000040000795c */ /* 0x000fe20000300000 */
.L_x_35:
        /* <DEDUP_REMOVED lines=8> */
.L_x_36:
[C---:B------:R-:W-:Y:S01]  /*28c0*/  VIADD R4, R2.reuse, 0x4 ;  /* 0x0000000402047836 */ /* 0x040fe20000000000 */
[----:B01----:R-:W-:Y:S01]  /*28d0*/  WARPGROUP.ARRIVE ;  /* 0x00000000000079c5 */ /* 0x003fe20000000000 */
[----:B------:R-:W-:Y:S02]  /*28e0*/  IMAD.MOV.U32 R5, RZ, RZ, 0x40000040 ;  /* 0x40000040ff057424 */ /* 0x000fe400078e00ff */
[----:B------:R-:W-:Y:S01]  /*28f0*/  VIADD R2, R2, 0x6 ;  /* 0x0000000602027836 */ /* 0x000fe20000000000 */
[C---:B------:R-:W-:Y:S01]  /*2900*/  R2UR UR6, R4.reuse ;  /* 0x00000000040672ca */ /* 0x040fe200000e0000 */
[----:B------:R-:W-:Y:S01]  /*2910*/  IMAD.MOV.U32 R3, RZ, RZ, 0x40000040 ;  /* 0x40000040ff037424 */ /* 0x000fe200078e00ff */
[C---:B------:R-:W-:Y:S02]  /*2920*/  R2UR UR7, R5.reuse ;  /* 0x00000000050772ca */ /* 0x040fe400000e0000 */
[----:B------:R-:W-:Y:S02]  /*2930*/  R2UR UR10, R4 ;  /* 0x00000000040a72ca */ /* 0x000fe400000e0000 */
[----:B------:R-:W-:-:S09]  /*2940*/  R2UR UR11, R5 ;  /* 0x00000000050b72ca */ /* 0x000fd200000e0000 */
[----:B------:R-:W-:Y:S01]  /*2950*/  HGMMA.64x64x8.F32.TF32 R56, R92, gdesc[UR4], R56, gsb0 ;  /* 0x04e000045c387df0 */ /* 0x000fe20008002838 */
[----:B------:R-:W-:Y:S02]  /*2960*/  R2UR UR6, R2 ;  /* 0x00000000020672ca */ /* 0x000fe400000e0000 */
[----:B------:R-:W-:Y:S01]  /*2970*/  R2UR UR7, R3 ;  /* 0x00000000030772ca */ /* 0x000fe200000e0000 */
        /* <DEDUP_REMOVED lines=20> */
.L_x_22:
[----:B------:R-:W-:Y:S05]  /*2ac0*/  @!P0 BRA `(.L_x_37) ;  /* 0x0000000000048947 */ /* 0x000fea0003800000 */
[----:B------:R-:W-:Y:S01]  /*2ad0*/  BPT.TRAP 0x1 ;  /* 0x000000040000795c */ /* 0x000fe20000300000 */
.L_x_37:
[----:B------:R-:W2:Y:S01]  /*2ae0*/  LDL R0, [R1+0x14] ;  /* 0x0000140001007983 */ /* 0x000ea20000100800 */
[----:B------:R-:W0:Y:S01]  /*2af0*/  S2UR UR7, SR_CgaCtaId ;  /* 0x00000000000779c3 */ /* 0x000e220000008800 */
[----:B------:R-:W-:-:S04]  /*2b00*/  UIADD3 UR39, UR40, UR39, URZ ;  /* 0x0000002728277290 */ /* 0x000fc8000fffe03f */
[----:B------:R-:W-:-:S04]  /*2b10*/  UIADD3 UR6, UR39, -0x1, URZ ;  /* 0xffffffff27067890 */ /* 0x000fc8000fffe03f */
[----:B------:R-:W-:-:S04]  /*2b20*/  UIMAD.WIDE.U32 UR4, UR6, -0x33333333, URZ ;  /* 0xcccccccd060478a5 */ /* 0x000fc8000f8e003f */
[----:B------:R-:W-:-:S03]  /*2b30*/  USHF.R.U32.HI UR4, URZ, 0x2, UR5 ;  /* 0x000000023f047899 */ /* 0x000fc60008011605 */
[----:B------:R-:W-:Y:S01]  /*2b40*/  UMOV UR5, 0x400 ;  /* 0x0000040000057882 */ /* 0x000fe20000000000 */
[----:B------:R-:W-:Y:S02]  /*2b50*/  UIMAD UR6, UR4, -0x5, UR6 ;  /* 0xfffffffb040678a4 */ /* 0x000fe4000f8e0206 */
[----:B0-----:R-:W-:-:S04]  /*2b60*/  ULEA UR5, UR7, UR5, 0x18 ;  /* 0x0000000507057291 */ /* 0x001fc8000f8ec03f */
[----:B------:R-:W-:-:S04]  /*2b70*/  ULEA UR6, UR6, UR5, 0x3 ;  /* 0x0000000506067291 */ /* 0x000fc8000f8e183f */
[----:B------:R-:W-:-:S04]  /*2b80*/  UIADD3 UR6, UR6, 0x28, URZ ;  /* 0x0000002806067890 */ /* 0x000fc8000fffe03f */
[----:B------:R-:W-:-:S09]  /*2b90*/  UPRMT UR6, URZ, 0x654, UR6 ;  /* 0x000006543f067896 */ /* 0x000fd20008000006 */
[----:B------:R-:W-:Y:S01]  /*2ba0*/  SYNCS.ARRIVE.TRANS64.RED.A1T0 RZ, [UR6], RZ ;  /* 0x000000ffffff79a7 */ /* 0x000fe20008100406 */
[----:B--2---:R-:W-:-:S13]  /*2bb0*/  ISETP.GT.U32.AND P0, PT, R0, 0x1, PT ;  /* 0x000000010000780c */ /* 0x004fda0003f04070 */
[----:B------:R-:W-:Y:S05]  /*2bc0*/  @P0 BRA `(.L_x_38) ;  /* 0x0000000000040947 */ /* 0x000fea0003800000 */
[----:B------:R-:W-:Y:S01]  /*2bd0*/  BPT.TRAP 0x1 ;  /* 0x000000040000795c */ /* 0x000fe20000300000 */
.L_x_38:
[----:B------:R-:W0:Y:S01]  /*2be0*/  S2R R8, SR_TID.X ;  /* 0x0000000000087919 */ /* 0x000e220000002100 */
[----:B------:R-:W2:Y:S01]  /*2bf0*/  LDC R4, c[0x0][0x288] ;  /* 0x0000a200ff047b82 */ /* 0x000ea20000000800 */
[----:B------:R-:W-:Y:S01]  /*2c00*/  LOP3.LUT R0, R16, 0x1, RZ, 0xc0, !PT ;  /* 0x0000000110007812 */ /* 0x000fe200078ec0ff */
[----:B------:R-:W-:Y:S01]  /*2c10*/  IMAD.SHL.U32 R11, R23, 0x40, RZ ;  /* 0x00000040170b7824 */ /* 0x000fe200078e00ff */
[----:B------:R-:W-:Y:S01]  /*2c20*/  LOP3.LUT R6, R6, 0x7, RZ, 0xc0, !PT ;  /* 0x0000000706067812 */ /* 0x000fe200078ec0ff */
[----:B------:R-:W-:Y:S01]  /*2c30*/  IMAD.SHL.U32 R13, R22, 0x100, RZ ;  /* 0x00000100160d7824 */ /* 0x000fe200078e00ff */
[----:B------:R-:W-:Y:S01]  /*2c40*/  UISETP.GT.U32.AND UP0, UPT, UR39, 0x4, UPT ;  /* 0x000000042700788c */ /* 0x000fe2000bf04070 */
[----:B------:R-:W-:Y:S01]  /*2c50*/  IMAD.SHL.U32 R3, R0, 0x40, RZ ;  /* 0x0000004000037824 */ /* 0x000fe200078e00ff */
[----:B------:R-:W-:Y:S01]  /*2c60*/  ULDC UR7, c[0x0][0x284] ;  /* 0x0000a10000077ab9 */ /* 0x000fe20000000800 */
[----:B------:R-:W-:Y:S01]  /*2c70*/  UISETP.GE.U32.AND UP1, UPT, UR40, 0x5, UPT ;  /* 0x000000052800788c */ /* 0x000fe2000bf26070 */
[----:B------:R-:W-:Y:S01]  /*2c80*/  SHF.R.S32.HI R93, RZ, 0x1f, R17 ;  /* 0x0000001fff5d7819 */ /* 0x000fe20000011411 */
[----:B------:R-:W-:Y:S01]  /*2c90*/  UISETP.LT.U32.AND UP0, UPT, UR40, 0x5, UP0 ;  /* 0x000000052800788c */ /* 0x000fe20008701070 */
[----:B------:R-:W-:Y:S01]  /*2ca0*/  LOP3.LUT R3, R3, 0x40, R6, 0xe2, !PT ;  /* 0x0000004003037812 */ /* 0x000fe200078ee206 */
[----:B------:R-:W-:Y:S01]  /*2cb0*/  UIMAD.WIDE.U32 UR4, UR39, -0x33333333, URZ ;  /* 0xcccccccd270478a5 */ /* 0x000fe2000f8e003f */
[----:B------:R-:W-:Y:S01]  /*2cc0*/  IMAD.WIDE R22, R22, 0x100, RZ ;  /* 0x0000010016167825 */ /* 0x000fe200078e02ff */
[----:B------:R-:W-:Y:S01]  /*2cd0*/  ULDC.64 UR8, c[0x0][0x5d0] ;  /* 0x0001740000087ab9 */ /* 0x000fe20000000a00 */
[----:B------:R-:W-:-:S02]  /*2ce0*/  USEL UR6, URZ, 0x1, !UP0 ;  /* 0x000000013f067887 */ /* 0x000fc4000c000000 */
[----:B------:R-:W-:Y:S02]  /*2cf0*/  USHF.R.U32.HI UR4, URZ, 0x2, UR5 ;  /* 0x000000023f047899 */ /* 0x000fe40008011605 */
[----:B------:R-:W-:Y:S02]  /*2d00*/  ULOP3.LUT UR38, UR38, UR6, URZ, 0x3c, !UPT ;  /* 0x0000000626267292 */ /* 0x000fe4000f8e3c3f */
[----:B------:R-:W-:Y:S02]  /*2d10*/  UIMAD UR39, UR4, -0x5, UR39 ;  /* 0xfffffffb042778a4 */ /* 0x000fe4000f8e0227 */
[----:B------:R-:W-:Y:S01]  /*2d20*/  @UP1 ULOP3.LUT UR38, UR38, 0x1, UR4, 0x78, !UPT ;  /* 0x0000000126261892 */ /* 0x000fe2000f8e7804 */
[----:B--2---:R-:W-:-:S04]  /*2d30*/  ISETP.GE.AND P0, PT, R11, R4, PT ;  /* 0x000000040b00720c */ /* 0x004fc80003f06270 */
[----:B------:R-:W-:Y:S02]  /*2d40*/  ISETP.GE.OR P0, PT, R13, UR7, P0 ;  /* 0x000000070d007c0c */ /* 0x000fe40008706670 */
[----:B0-----:R-:W-:-:S04]  /*2d50*/  LOP3.LUT R2, R8, 0x60, RZ, 0xc0, !PT ;  /* 0x0000006008027812 */ /* 0x001fc800078ec0ff */
[----:B------:R-:W-:-:S04]  /*2d60*/  SHF.R.U32.HI R9, RZ, 0x1, R2 ;  /* 0x00000001ff097819 */ /* 0x000fc80000011602 */
[----:B------:R-:W-:Y:S01]  /*2d70*/  IADD3 R5, RZ, -R9, -R6 ;  /* 0x80000009ff057210 */ /* 0x000fe20007ffe806 */
[----:B------:R-:W-:Y:S01]  /*2d80*/  IMAD.SHL.U32 R6, R8, 0x2, RZ ;  /* 0x0000000208067824 */ /* 0x000fe200078e00ff */
[----:B------:R-:W-:-:S03]  /*2d90*/  LOP3.LUT R107, R22, R3, R9, 0xfe, !PT ;  /* 0x00000003166b7212 */ /* 0x000fc600078efe09 */
[----:B------:R-:W-:Y:S01]  /*2da0*/  IMAD R2, R0, -0x40, R5 ;  /* 0xffffffc000027824 */ /* 0x000fe200078e0205 */
[----:B------:R-:W-:Y:S02]  /*2db0*/  LOP3.LUT R0, R8, 0x3, RZ, 0xc0, !PT ;  /* 0x0000000308007812 */ /* 0x000fe400078ec0ff */
[----:B------:R-:W-:Y:S02]  /*2dc0*/  LOP3.LUT R6, R11, 0x6, R6, 0xf8, !PT ;  /* 0x000000060b067812 */ /* 0x000fe400078ef806 */
[----:B------:R-:W-:Y:S01]  /*2dd0*/  IADD3 R2, -R13, UR7, R2 ;  /* 0x000000070d027c10 */ /* 0x000fe2000fffe102 */
[----:B------:R-:W-:Y:S01]  /*2de0*/  IMAD R0, R0, -0x2, R4 ;  /* 0xfffffffe00007824 */ /* 0x000fe200078e0204 */
[----:B------:R-:W-:Y:S01]  /*2df0*/  SHF.R.S32.HI R7, RZ, 0x1f, R6 ;  /* 0x0000001fff077819 */ /* 0x000fe20000011406 */
[----:B------:R-:W-:Y:S02]  /*2e00*/  IMAD R4, R93, UR8, RZ ;  /* 0x000000085d047c24 */ /* 0x000fe4000f8e02ff */
[----:B------:R-:W-:-:S02]  /*2e10*/  IMAD.IADD R3, R0, 0x1, -R11 ;  /* 0x0000000100037824 */ /* 0x000fc400078e0a0b */
[C---:B------:R-:W-:Y:S02]  /*2e20*/  IMAD R15, R17.reuse, UR9, R4 ;  /* 0x00000009110f7c24 */ /* 0x040fe4000f8e0204 */
[----:B------:R-:W-:-:S04]  /*2e30*/  IMAD.WIDE.U32 R4, R17, UR8, R6 ;  /* 0x0000000811047c25 */ /* 0x000fc8000f8e0006 */
[----:B------:R-:W-:Y:S02]  /*2e40*/  IMAD.IADD R5, R5, 0x1, R15 ;  /* 0x0000000105057824 */ /* 0x000fe400078e020f */
[----:B------:R-:W-:Y:S01]  /*2e50*/  IMAD.MOV.U32 R0, RZ, RZ, -0x1 ;  /* 0xffffffffff007424 */ /* 0x000fe200078e00ff */
[----:B------:R-:W-:Y:S06]  /*2e60*/  @P0 BRA `(.L_x_39) ;  /* 0x0000004800180947 */ /* 0x000fec0003800000 */
[----:B------:R-:W0:Y:S01]  /*2e70*/  LDC.64 R8, c[0x0][0x5c8] ;  /* 0x00017200ff087b82 */ /* 0x000e220000000a00 */
[----:B-1---5:R-:W-:Y:S01]  /*2e80*/  FSETP.NEU.AND P1, PT, R19, RZ, PT ;  /* 0x000000ff1300720b */ /* 0x022fe20003f2d000 */
[----:B------:R-:W-:Y:S01]  /*2e90*/  BSSY B0, `(.L_x_39) ;  /* 0x0000483000007945 */ /* 0x000fe20003800000 */
[----:B------:R-:W-:-:S04]  /*2ea0*/  ISETP.GT.AND P6, PT, R3, RZ, PT ;  /* 0x000000ff0300720c */ /* 0x000fc80003fc4270 */
[----:B------:R-:W-:Y:S01]  /*2eb0*/  ISETP.GT.AND P0, PT, R2, RZ, P6 ;  /* 0x000000ff0200720c */ /* 0x000fe20003704270 */
[-C--:B0-----:R-:W-:Y:S02]  /*2ec0*/  IMAD R10, R23, R8.reuse, RZ ;  /* 0x00000008170a7224 */ /* 0x081fe400078e02ff */
[----:B------:R-:W-:-:S04]  /*2ed0*/  IMAD.WIDE.U32 R96, R107, R8, R4 ;  /* 0x000000086b607225 */ /* 0x000fc800078e0004 */
[----:B------:R-:W-:-:S04]  /*2ee0*/  IMAD R5, R107, R9, R10 ;  /* 0x000000096b057224 */ /* 0x000fc800078e020a */
[----:B------:R-:W-:Y:S01]  /*2ef0*/  IMAD.IADD R11, R97, 0x1, R5 ;  /* 0x00000001610b7824 */ /* 0x000fe200078e0205 */
[----:B------:R-:W-:Y:S06]  /*2f00*/  @!P1 BRA `(.L_x_40) ;  /* 0x0000003000909947 */ /* 0x000fec0003800000 */
[----:B------:R-:W0:Y:S01]  /*2f10*/  LDC.64 R90, c[0x0][0x5b8] ;  /* 0x00016e00ff5a7b82 */ /* 0x000e220000000a00 */
[----:B------:R-:W-:-:S07]  /*2f20*/  ULDC.64 UR4, c[0x0][0x5c0] ;  /* 0x0001700000047ab9 */ /* 0x000fce0000000a00 */
[----:B------:R-:W1:Y:S08]  /*2f30*/  LDC.64 R20, c[0x0][0x5b0] ;  /* 0x00016c00ff147b82 */ /* 0x000e700000000a00 */
[----:B------:R-:W2:Y:S01]  /*2f40*/  LDC.64 R88, c[0x0][0x5a8] ;  /* 0x00016a00ff587b82 */ /* 0x000ea20000000a00 */
[-C--:B0-----:R-:W-:Y:S02]  /*2f50*/  IMAD R4, R93, R90.reuse, RZ ;  /* 0x0000005a5d047224 */ /* 0x081fe400078e02ff */
[----:B------:R-:W-:-:S04]  /*2f60*/  IMAD.WIDE.U32 R94, R17, R90, R6 ;  /* 0x0000005a115e7225 */ /* 0x000fc800078e0006 */
[----:B------:R-:W-:Y:S02]  /*2f70*/  IMAD R105, R17, R91, R4 ;  /* 0x0000005b11697224 */ /* 0x000fe400078e0204 */
[-C--:B-1----:R-:W-:Y:S02]  /*2f80*/  IMAD R4, R23, R20.reuse, RZ ;  /* 0x0000001417047224 */ /* 0x082fe400078e02ff */
[----:B------:R-:W-:Y:S02]  /*2f90*/  IMAD.IADD R93, R95, 0x1, R105 ;  /* 0x000000015f5d7824 */ /* 0x000fe400078e0269 */
[----:B------:R-:W-:Y:S02]  /*2fa0*/  IMAD.MOV.U32 R92, RZ, RZ, R94 ;  /* 0x000000ffff5c7224 */ /* 0x000fe400078e005e */
[C---:B------:R-:W-:Y:S02]  /*2fb0*/  IMAD R99, R107.reuse, R21, R4 ;  /* 0x000000156b637224 */ /* 0x040fe400078e0204 */
[----:B------:R-:W-:-:S04]  /*2fc0*/  IMAD.WIDE.U32 R4, R107, R20, R92 ;  /* 0x000000146b047225 */ /* 0x000fc800078e005c */
[----:B------:R-:W-:Y:S01]  /*2fd0*/  IMAD.IADD R5, R5, 0x1, R99 ;  /* 0x0000000105057824 */ /* 0x000fe200078e0263 */
[----:B--2---:R-:W-:-:S04]  /*2fe0*/  LEA R12, P1, R4, R88, 0x2 ;  /* 0x00000058040c7211 */ /* 0x004fc800078210ff */
[----:B------:R-:W-:-:S05]  /*2ff0*/  LEA.HI.X R13, R4, R89, R5, 0x2, P1 ;  /* 0x00000059040d7211 */ /* 0x000fca00008f1405 */
[----:B------:R-:W2:Y:S01]  /*3000*/  @P0 LDG.E.LTC128B R91, desc[UR36][R12.64] ;  /* 0x000000240c5b0981 */ /* 0x000ea2000c1e1920 */
[C---:B------:R-:W-:Y:S01]  /*3010*/  LEA R10, P1, R96.reuse, UR4, 0x2 ;  /* 0x00000004600a7c11 */ /* 0x040fe2000f8210ff */
[----:B------:R-:W-:Y:S01]  /*3020*/  IMAD.WIDE.U32 R4, R107, R20, R6 ;  /* 0x000000146b047225 */ /* 0x000fe200078e0006 */
[----:B------:R-:W-:Y:S01]  /*3030*/  ISETP.GT.AND P4, PT, R3, 0x1, PT ;  /* 0x000000010300780c */ /* 0x000fe20003f84270 */
[----:B------:R-:W-:Y:S01]  /*3040*/  BSSY B1, `(.L_x_41) ;  /* 0x0000013000017945 */ /* 0x000fe20003800000 */
[----:B------:R-:W-:Y:S01]  /*3050*/  LEA.HI.X R11, R96, UR5, R11, 0x2, P1 ;  /* 0x00000005600b7c11 */ /* 0x000fe200088f140b */
[----:B------:R-:W-:Y:S01]  /*3060*/  IMAD.IADD R5, R99, 0x1, R5 ;  /* 0x0000000163057824 */ /* 0x000fe200078e0205 */
[----:B------:R-:W-:Y:S01]  /*3070*/  ISETP.GT.AND P1, PT, R2, RZ, P4 ;  /* 0x000000ff0200720c */ /* 0x000fe20002724270 */
[----:B------:R-:W-:Y:S01]  /*3080*/  IMAD.SHL.U32 R96, R20, 0x8, RZ ;  /* 0x0000000814607824 */ /* 0x000fe200078e00ff */
[----:B------:R-:W-:Y:S02]  /*3090*/  P2R R98, PR, RZ, 0x10 ;  /* 0x00000010ff627803 */ /* 0x000fe40000000000 */
[----:B--2---:R-:W-:-:S05]  /*30a0*/  LOP3.LUT R14, R91, 0xffffe000, RZ, 0xc0, !PT ;  /* 0xffffe0005b0e7812 */ /* 0x004fca00078ec0ff */
[----:B------:R-:W-:Y:S01]  /*30b0*/  FMUL R97, R14, R19 ;  /* 0x000000130e617220 */ /* 0x000fe20000400000 */
[----:B------:R-:W-:-:S04]  /*30c0*/  IMAD.WIDE.U32 R14, R17, R90, R4 ;  /* 0x0000005a110e7225 */ /* 0x000fc800078e0004 */
[----:B------:R-:W-:Y:S01]  /*30d0*/  FFMA R13, R56, R18, R97 ;  /* 0x00000012380d7223 */ /* 0x000fe20000000061 */
[----:B------:R-:W-:Y:S01]  /*30e0*/  IMAD.IADD R5, R105, 0x1, R15 ;  /* 0x0000000169057824 */ /* 0x000fe200078e020f */
[----:B------:R-:W-:Y:S02]  /*30f0*/  SHF.L.U64.HI R97, R20, 0x3, R21 ;  /* 0x0000000314617819 */ /* 0x000fe40000010215 */
[C---:B------:R-:W-:Y:S02]  /*3100*/  LEA R4, P2, R14.reuse, R88, 0x2 ;  /* 0x000000580e047211 */ /* 0x040fe400078410ff */
[----:B------:R-:W-:Y:S02]  /*3110*/  F2FP.TF32.F32.PACK_B R13, R13 ;  /* 0x0000000dff0d723e */ /* 0x000fe400024050ff */
[----:B------:R-:W-:Y:S01]  /*3120*/  LEA.HI.X R5, R14, R89, R5, 0x2, P2 ;  /* 0x000000590e057211 */ /* 0x000fe200010f1405 */
[----:B------:R-:W-:Y:S02]  /*3130*/  IMAD.WIDE.U32 R14, R107, R20, R96 ;  /* 0x000000146b0e7225 */ /* 0x000fe400078e0060 */
[----:B------:R0:W-:Y:S01]  /*3140*/  @P0 STG.E desc[UR36][R10.64], R13 ;  /* 0x0000000d0a000986 */ /* 0x0001e2000c101924 */
[----:B------:R-:W-:Y:S05]  /*3150*/  @!P1 BRA `(.L_x_42) ;  /* 0x0000000000049947 */ /* 0x000fea0003800000 */
[----:B------:R1:W5:Y:S02]  /*3160*/  LDG.E.LTC128B R91, desc[UR36][R4.64+0x4] ;  /* 0x00000424045b7981 */ /* 0x000364000c1e1920 */
.L_x_42:
[----:B------:R-:W-:Y:S05]  /*3170*/  BSYNC B1 ;  /* 0x0000000000017941 */ /* 0x000fea0003800000 */
.L_x_41:
[----:B-----5:R-:W-:Y:S01]  /*3180*/  LOP3.LUT R12, R91, 0xffffe000, RZ, 0xc0, !PT ;  /* 0xffffe0005b0c7812 */ /* 0x020fe200078ec0ff */
[----:B------:R-:W-:Y:S01]  /*3190*/  IMAD.IADD R15, R99, 0x1, R15 ;  /* 0x00000001630f7824 */ /* 0x000fe200078e020f */
[----:B0-----:R-:W-:Y:S02]  /*31a0*/  IADD3 R13, P2, R94, R14, RZ ;  /* 0x0000000e5e0d7210 */ /* 0x001fe40007f5e0ff */
[----:B------:R-:W-:Y:S01]  /*31b0*/  ISETP.GT.AND P0, PT, R2, 0x8, P6 ;  /* 0x000000080200780c */ /* 0x000fe20003704270 */
[----:B------:R-:W-:Y:S02]  /*31c0*/  FMUL R12, R12, R19 ;  /* 0x000000130c0c7220 */ /* 0x000fe40000400000 */
[----:B------:R-:W-:Y:S02]  /*31d0*/  IMAD.X R56, R15, 0x1, R93, P2 ;  /* 0x000000010f387824 */ /* 0x000fe400010e065d */
[----:B------:R-:W-:Y:S01]  /*31e0*/  FFMA R99, R57, R18, R12 ;  /* 0x0000001239637223 */ /* 0x000fe2000000000c */
[----:B------:R-:W-:-:S04]  /*31f0*/  LEA R12, P2, R13, R88, 0x2 ;  /* 0x000000580d0c7211 */ /* 0x000fc800078410ff */
[----:B------:R-:W-:Y:S02]  /*3200*/  F2FP.TF32.F32.PACK_B R99, R99 ;  /* 0x00000063ff63723e */ /* 0x000fe400024050ff */
[----:B------:R-:W-:-:S03]  /*3210*/  LEA.HI.X R13, R13, R89, R56, 0x2, P2 ;  /* 0x000000590d0d7211 */ /* 0x000fc600010f1438 */
[----:B------:R0:W-:Y:S04]  /*3220*/  @P1 STG.E desc[UR36][R10.64+0x4], R99 ;  /* 0x000004630a001986 */ /* 0x0001e8000c101924 */
[----:B------:R2:W3:Y:S01]  /*3230*/  @P0 LDG.E.LTC128B R91, desc[UR36][R12.64] ;  /* 0x000000240c5b0981 */ /* 0x0004e2000c1e1920 */
[----:B------:R-:W-:Y:S01]  /*3240*/  IADD3 R56, P1, R6, R14, RZ ;  /* 0x0000000e06387210 */ /* 0x000fe20007f3e0ff */
[C---:B------:R-:W-:Y:S01]  /*3250*/  IMAD.SHL.U32 R101, R8.reuse, 0x20, RZ ;  /* 0x0000002008657824 */ /* 0x040fe200078e00ff */
[----:B------:R-:W-:Y:S01]  /*3260*/  SHF.L.U64.HI R103, R8, 0x5, R9 ;  /* 0x0000000508677819 */ /* 0x000fe20000010209 */
[----:B------:R-:W-:Y:S02]  /*3270*/  BSSY B1, `(.L_x_43) ;  /* 0x0000010000017945 */ /* 0x000fe40003800000 */
[----:B------:R-:W-:Y:S01]  /*3280*/  IMAD.X R57, R7, 0x1, R15, P1 ;  /* 0x0000000107397824 */ /* 0x000fe200008e060f */
[----:B------:R-:W-:Y:S01]  /*3290*/  ISETP.GT.AND P1, PT, R2, 0x8, P4 ;  /* 0x000000080200780c */ /* 0x000fe20002724270 */
[----:B------:R-:W-:-:S04]  /*32a0*/  IMAD.WIDE.U32 R56, R17, R90, R56 ;  /* 0x0000005a11387225 */ /* 0x000fc800078e0038 */
[----:B------:R-:W-:Y:S01]  /*32b0*/  IMAD.IADD R57, R105, 0x1, R57 ;  /* 0x0000000169397824 */ /* 0x000fe200078e0239 */
[----:B--2---:R-:W-:-:S04]  /*32c0*/  LEA R12, P3, R56, R88, 0x2 ;  /* 0x00000058380c7211 */ /* 0x004fc800078610ff */
[----:B------:R-:W-:Y:S02]  /*32d0*/  LEA.HI.X R13, R56, R89, R57, 0x2, P3 ;  /* 0x00000059380d7211 */ /* 0x000fe400018f1439 */
[----:B---3--:R-:W-:-:S05]  /*32e0*/  LOP3.LUT R14, R91, 0xffffe000, RZ, 0xc0, !PT ;  /* 0xffffe0005b0e7812 */ /* 0x008fca00078ec0ff */
[----:B------:R-:W-:Y:S01]  /*32f0*/  FMUL R15, R14, R19 ;  /* 0x000000130e0f7220 */ /* 0x000fe20000400000 */
[----:B------:R-:W-:-:S03]  /*3300*/  IADD3 R14, P2, R101, R10, RZ ;  /* 0x0000000a650e7210 */ /* 0x000fc60007f5e0ff */
[----:B------:R-:W-:Y:S02]  /*3310*/  FFMA R109, R58, R18, R15 ;  /* 0x000000123a6d7223 */ /* 0x000fe4000000000f */
[----:B------:R-:W-:-:S03]  /*3320*/  IMAD.X R15, R103, 0x1, R11, P2 ;  /* 0x00000001670f7824 */ /* 0x000fc600010e060b */
[----:B------:R-:W-:-:S05]  /*3330*/  F2FP.TF32.F32.PACK_B R109, R109 ;  /* 0x0000006dff6d723e */ /* 0x000fca00024050ff */
[----:B------:R0:W-:Y:S01]  /*3340*/  @P0 STG.E desc[UR36][R14.64], R109 ;  /* 0x0000006d0e000986 */ /* 0x0001e2000c101924 */
[----:B------:R-:W-:Y:S05]  /*3350*/  @!P1 BRA `(.L_x_44) ;  /* 0x0000000000049947 */ /* 0x000fea0003800000 */
[----:B------:R2:W5:Y:S02]  /*3360*/  LDG.E.LTC128B R91, desc[UR36][R12.64+0x4] ;  /* 0x000004240c5b7981 */ /* 0x000564000c1e1920 */
.L_x_44:
[----:B------:R-:W-:Y:S05]  /*3370*/  BSYNC B1 ;  /* 0x0000000000017941 */ /* 0x000fea0003800000 */
.L_x_43:
[----:B-----5:R-:W-:Y:S01]  /*3380*/  LOP3.LUT R56, R91, 0xffffe000, RZ, 0xc0, !PT ;  /* 0xffffe0005b387812 */ /* 0x020fe200078ec0ff */
[----:B------:R-:W-:Y:S01]  /*3390*/  BSSY B1, `(.L_x_45) ;  /* 0x000000c000017945 */ /* 0x000fe20003800000 */
[----:B------:R-:W-:-:S03]  /*33a0*/  ISETP.GT.AND P4, PT, R3, 0x8, PT ;  /* 0x000000080300780c */ /* 0x000fc60003f84270 */
[----:B------:R-:W-:Y:S01]  /*33b0*/  FMUL R56, R56, R19 ;  /* 0x0000001338387220 */ /* 0x000fe20000400000 */
[----:B------:R-:W-:Y:S02]  /*33c0*/  ISETP.GT.AND P0, PT, R2, RZ, P4 ;  /* 0x000000ff0200720c */ /* 0x000fe40002704270 */
[----:B0-----:R-:W-:Y:S01]  /*33d0*/  P2R R99, PR, RZ, 0x10 ;  /* 0x00000010ff637803 */ /* 0x001fe20000000000 */
[----:B------:R-:W-:Y:S01]  /*33e0*/  FFMA R57, R59, R18, R56 ;  /* 0x000000123b397223 */ /* 0x000fe20000000038 */
[----:B------:R-:W-:Y:S02]  /*33f0*/  IMAD.SHL.U32 R59, R8, 0x200, RZ ;  /* 0x00000200083b7824 */ /* 0x000fe400078e00ff */
[----:B------:R-:W-:Y:S02]  /*3400*/  IMAD.MOV.U32 R56, RZ, RZ, R91 ;  /* 0x000000ffff387224 */ /* 0x000fe400078e005b */
[----:B------:R-:W-:-:S05]  /*3410*/  F2FP.TF32.F32.PACK_B R57, R57 ;  /* 0x00000039ff39723e */ /* 0x000fca00024050ff */
[----:B------:R0:W-:Y:S01]  /*3420*/  @P1 STG.E desc[UR36][R14.64+0x4], R57 ;  /* 0x000004390e001986 */ /* 0x0001e2000c101924 */
[----:B------:R-:W-:Y:S05]  /*3430*/  @!P0 BRA `(.L_x_46) ;  /* 0x0000000000048947 */ /* 0x000fea0003800000 */
[----:B------:R3:W5:Y:S02]  /*3440*/  LDG.E.LTC128B R56, desc[UR36][R4.64+0x20] ;  /* 0x0000202404387981 */ /* 0x000764000c1e1920 */
.L_x_46:
[----:B------:R-:W-:Y:S05]  /*3450*/  BSYNC B1 ;  /* 0x0000000000017941 */ /* 0x000fea0003800000 */
.L_x_45:
[----:B-----5:R-:W-:Y:S01]  /*3460*/  LOP3.LUT R58, R56, 0xffffe000, RZ, 0xc0, !PT ;  /* 0xffffe000383a7812 */ /* 0x020fe200078ec0ff */
[----:B------:R-:W-:Y:S01]  /*3470*/  BSSY B1, `(.L_x_47) ;  /* 0x000000d000017945 */ /* 0x000fe20003800000 */
[----:B------:R-:W-:Y:S02]  /*3480*/  SHF.L.U64.HI R91, R8, 0x9, R9 ;  /* 0x00000009085b7819 */ /* 0x000fe40000010209 */
[----:B------:R-:W-:Y:S01]  /*3490*/  IADD3 R8, P1, P2, R59, R10, R101 ;  /* 0x0000000a3b087210 */ /* 0x000fe20007a3e065 */
[----:B0-----:R-:W-:Y:S01]  /*34a0*/  FMUL R57, R58, R19 ;  /* 0x000000133a397220 */ /* 0x001fe20000400000 */
[----:B------:R-:W-:Y:S02]  /*34b0*/  ISETP.GT.AND P3, PT, R3, 0x9, PT ;  /* 0x000000090300780c */ /* 0x000fe40003f64270 */
[----:B------:R-:W-:Y:S01]  /*34c0*/  IADD3.X R9, R91, R11, R103, P1, P2 ;  /* 0x0000000b5b097210 */ /* 0x000fe20000fe4467 */
[----:B------:R-:W-:Y:S01]  /*34d0*/  FFMA R57, R60, R18, R57 ;  /* 0x000000123c397223 */ /* 0x000fe20000000039 */
[----:B------:R-:W-:-:S02]  /*34e0*/  ISETP.GT.AND P1, PT, R2, RZ, P3 ;  /* 0x000000ff0200720c */ /* 0x000fc40001f24270 */
[----:B------:R-:W-:Y:S02]  /*34f0*/  P2R R100, PR, RZ, 0x8 ;  /* 0x00000008ff647803 */ /* 0x000fe40000000000 */
[----:B------:R-:W-:-:S05]  /*3500*/  F2FP.TF32.F32.PACK_B R57, R57 ;  /* 0x00000039ff39723e */ /* 0x000fca00024050ff */
[----:B------:R0:W-:Y:S04]  /*3510*/  @P0 STG.E desc[UR36][R10.64+0x20], R57 ;  /* 0x000020390a000986 */ /* 0x0001e8000c101924 */
[----:B------:R-:W-:Y:S05]  /*3520*/  @!P1 BRA `(.L_x_48) ;  /* 0x0000000000049947 */ /* 0x000fea0003800000 */
[----:B------:R4:W5:Y:S02]  /*3530*/  LDG.E.LTC128B R56, desc[UR36][R4.64+0x24] ;  /* 0x0000242404387981 */ /* 0x000964000c1e1920 */
.L_x_48:
[----:B------:R-:W-:Y:S05]  /*3540*/  BSYNC B1 ;  /* 0x0000000000017941 */ /* 0x000fea0003800000 */
.L_x_47:
[----:B-----5:R-:W-:Y:S01]  /*3550*/  LOP3.LUT R58, R56, 0xffffe000, RZ, 0xc0, !PT ;  /* 0xffffe000383a7812 */ /* 0x020fe200078ec0ff */
[----:B------:R-:W-:Y:S01]  /*3560*/  BSSY B1, `(.L_x_49) ;  /* 0x0000008000017945 */ /* 0x000fe20003800000 */
[----:B------:R-:W-:-:S03]  /*3570*/  ISETP.GT.AND P0, PT, R2, 0x8, P4 ;  /* 0x000000080200780c */ /* 0x000fc60002704270 */
[----:B------:R-:W-:-:S04]  /*3580*/  FMUL R58, R58, R19 ;  /* 0x000000133a3a7220 */ /* 0x000fc80000400000 */
[----:B------:R-:W-:-:S05]  /*3590*/  FFMA R61, R61, R18, R58 ;  /* 0x000000123d3d7223 */ /* 0x000fca000000003a */
[----:B------:R-:W-:-:S05]  /*35a0*/  F2FP.TF32.F32.PACK_B R61, R61 ;  /* 0x0000003dff3d723e */ /* 0x000fca00024050ff */
[----:B------:R0:W-:Y:S01]  /*35b0*/  @P1 STG.E desc[UR36][R10.64+0x24], R61 ;  /* 0x0000243d0a001986 */ /* 0x0001e2000c101924 */
[----:B------:R-:W-:Y:S05]  /*35c0*/  @!P0 BRA `(.L_x_50) ;  /* 0x0000000000048947 */ /* 0x000fea0003800000 */
[----:B------:R0:W5:Y:S02]  /*35d0*/  LDG.E.LTC128B R56, desc[UR36][R12.64+0x20] ;  /* 0x000020240c387981 */ /* 0x000164000c1e1920 */
.L_x_50:
[----:B------:R-:W-:Y:S05]  /*35e0*/  BSYNC B1 ;  /* 0x0000000000017941 */ /* 0x000fea0003800000 */
.L_x_49:
[----:B-----5:R-:W-:Y:S01]  /*35f0*/  LOP3.LUT R58, R56, 0xffffe000, RZ, 0xc0, !PT ;  /* 0xffffe000383a7812 */ /* 0x020fe200078ec0ff */
[----:B------:R-:W-:Y:S01]  /*3600*/  BSSY B1, `(.L_x_51) ;  /* 0x0000008000017945 */ /* 0x000fe20003800000 */
[----:B------:R-:W-:-:S03]  /*3610*/  ISETP.GT.AND P1, PT, R2, 0x8, P3 ;  /* 0x000000080200780c */ /* 0x000fc60001f24270 */
[----:B0-----:R-:W-:-:S04]  /*3620*/  FMUL R57, R58, R19 ;  /* 0x000000133a397220 */ /* 0x001fc80000400000 */
[----:B------:R-:W-:-:S05]  /*3630*/  FFMA R57, R62, R18, R57 ;  /* 0x000000123e397223 */ /* 0x000fca0000000039 */
[----:B------:R-:W-:-:S05]  /*3640*/  F2FP.TF32.F32.PACK_B R57, R57 ;  /* 0x00000039ff39723e */ /* 0x000fca00024050ff */
[----:B------:R0:W-:Y:S01]  /*3650*/  @P0 STG.E desc[UR36][R14.64+0x20], R57 ;  /* 0x000020390e000986 */ /* 0x0001e2000c101924 */
[----:B------:R-:W-:Y:S05]  /*3660*/  @!P1 BRA `(.L_x_52) ;  /* 0x0000000000049947 */ /* 0x000fea0003800000 */
[----:B------:R0:W5:Y:S02]  /*3670*/  LDG.E.LTC128B R56, desc[UR36][R12.64+0x24] ;  /* 0x000024240c387981 */ /* 0x000164000c1e1920 */
.L_x_52:
[----:B------:R-:W-:Y:S05]  /*3680*/  BSYNC B1 ;  /* 0x0000000000017941 */ /* 0x000fea0003800000 */
.L_x_51:
[----:B-----5:R-:W-:Y:S01]  /*3690*/  LOP3.LUT R22, R56, 0xffffe000, RZ, 0xc0, !PT ;  /* 0xffffe00038167812 */ /* 0x020fe200078ec0ff */
[----:B------:R-:W-:Y:S01]  /*36a0*/  BSSY B1, `(.L_x_53) ;  /* 0x000000d000017945 */ /* 0x000fe20003800000 */
[----:B------:R-:W-:Y:S01]  /*36b0*/  IADD3 R107, P0, R107, 0x80, RZ ;  /* 0x000000806b6b7810 */ /* 0x000fe20007f1e0ff */
[----:B------:R-:W-:Y:S01]  /*36c0*/  IMAD.MOV.U32 R58, RZ, RZ, R56 ;  /* 0x000000ffff3a7224 */ /* 0x000fe200078e0038 */
[----:B------:R-:W-:Y:S01]  /*36d0*/  ISETP.GT.AND P2, PT, R3, 0x10, PT ;  /* 0x000000100300780c */ /* 0x000fe20003f44270 */
[----:B------:R-:W-:Y:S02]  /*36e0*/  FMUL R22, R22, R19 ;  /* 0x0000001316167220 */ /* 0x000fe40000400000 */
[----:B------:R-:W-:Y:S01]  /*36f0*/  IMAD.X R23, RZ, RZ, R23, P0 ;  /* 0x000000ffff177224 */ /* 0x000fe200000e0617 */
[----:B------:R-:W-:Y:S01]  /*3700*/  ISETP.GT.AND P0, PT, R2, RZ, P2 ;  /* 0x000000ff0200720c */ /* 0x000fe20001704270 */
[----:B------:R-:W-:Y:S01]  /*3710*/  FFMA R63, R63, R18, R22 ;  /* 0x000000123f3f7223 */ /* 0x000fe20000000016 */
[----:B------:R-:W-:-:S04]  /*3720*/  P2R R101, PR, RZ, 0x4 ;  /* 0x00000004ff657803 */ /* 0x000fc80000000000 */
[----:B------:R-:W-:-:S05]  /*3730*/  F2FP.TF32.F32.PACK_B R63, R63 ;  /* 0x0000003fff3f723e */ /* 0x000fca00024050ff */
[----:B------:R0:W-:Y:S02]  /*3740*/  @P1 STG.E desc[UR36][R14.64+0x24], R63 ;  /* 0x0000243f0e001986 */ /* 0x0001e4000c101924 */
[----:B------:R-:W-:Y:S05]  /*3750*/  @!P0 BRA `(.L_x_54) ;  /* 0x0000000000048947 */ /* 0x000fea0003800000 */
[----:B------:R0:W5:Y:S02]  /*3760*/  LDG.E.LTC128B R58, desc[UR36][R4.64+0x40] ;  /* 0x00004024043a7981 */ /* 0x000164000c1e1920 */
.L_x_54:
[----:B------:R-:W-:Y:S05]  /*3770*/  BSYNC B1 ;  /* 0x0000000000017941 */ /* 0x000fea0003800000 */
.L_x_53:
[----:B-----5:R-:W-:Y:S01]  /*3780*/  LOP3.LUT R22, R58, 0xffffe000, RZ, 0xc0, !PT ;  /* 0xffffe0003a167812 */ /* 0x020fe200078ec0ff */
[-C--:B------:R-:W-:Y:S01]  /*3790*/  IMAD R56, R23, R20.reuse, RZ ;  /* 0x0000001417387224 */ /* 0x080fe200078e02ff */
[----:B------:R-:W-:Y:S01]  /*37a0*/  ISETP.GT.AND P1, PT, R3, 0x11, PT ;  /* 0x000000110300780c */ /* 0x000fe20003f24270 */
[C---:B------:R-:W-:Y:S01]  /*37b0*/  IMAD.WIDE.U32 R96, R107.reuse, R20, R96 ;  /* 0x000000146b607225 */ /* 0x040fe200078e0060 */
[----:B------:R-:W-:Y:S03]  /*37c0*/  BSSY B1, `(.L_x_55) ;  /* 0x000001f000017945 */ /* 0x000fe60003800000 */
[----:B0-----:R-:W-:Y:S01]  /*37d0*/  FMUL R57, R22, R19 ;  /* 0x0000001316397220 */ /* 0x001fe20000400000 */
[----:B------:R-:W-:-:S03]  /*37e0*/  IMAD R63, R107, R21, R56 ;  /* 0x000000156b3f7224 */ /* 0x000fc600078e0238 */
[----:B------:R-:W-:Y:S01]  /*37f0*/  FFMA R95, R64, R18, R57 ;  /* 0x00000012405f7223 */ /* 0x000fe20000000039 */
[----:B------:R-:W-:-:S04]  /*3800*/  IMAD.WIDE.U32 R22, R107, R20, R6 ;  /* 0x000000146b167225 */ /* 0x000fc800078e0006 */
[----:B------:R-:W-:Y:S01]  /*3810*/  F2FP.TF32.F32.PACK_B R95, R95 ;  /* 0x0000005fff5f723e */ /* 0x000fe200024050ff */
[----:B------:R-:W-:Y:S02]  /*3820*/  IMAD.IADD R23, R63, 0x1, R23 ;  /* 0x000000013f177824 */ /* 0x000fe400078e0217 */
[----:B------:R-:W-:Y:S02]  /*3830*/  IMAD.WIDE.U32 R56, R107, R20, R92 ;  /* 0x000000146b387225 */ /* 0x000fe400078e005c */
[----:B------:R0:W-:Y:S02]  /*3840*/  @P0 STG.E desc[UR36][R10.64+0x40], R95 ;  /* 0x0000405f0a000986 */ /* 0x0001e4000c101924 */
[----:B------:R-:W-:Y:S01]  /*3850*/  IMAD.WIDE.U32 R60, R17, R90, R22 ;  /* 0x0000005a113c7225 */ /* 0x000fe200078e0016 */
[----:B------:R-:W-:-:S03]  /*3860*/  LEA R22, P0, R56, R88, 0x2 ;  /* 0x0000005838167211 */ /* 0x000fc600078010ff */
[----:B------:R-:W-:Y:S02]  /*3870*/  IMAD.IADD R21, R57, 0x1, R63 ;  /* 0x0000000139157824 */ /* 0x000fe400078e023f */
[----:B------:R-:W-:-:S03]  /*3880*/  IMAD.IADD R63, R63, 0x1, R97 ;  /* 0x000000013f3f7824 */ /* 0x000fc600078e0261 */
[----:B------:R-:W-:Y:S01]  /*3890*/  LEA.HI.X R23, R56, R89, R21, 0x2, P0 ;  /* 0x0000005938177211 */ /* 0x000fe200000f1415 */
[----:B------:R-:W-:Y:S01]  /*38a0*/  IMAD.IADD R21, R105, 0x1, R61 ;  /* 0x0000000169157824 */ /* 0x000fe200078e023d */
[----:B------:R-:W-:-:S04]  /*38b0*/  LEA R20, P0, R60, R88, 0x2 ;  /* 0x000000583c147211 */ /* 0x000fc800078010ff */
[----:B------:R-:W-:Y:S02]  /*38c0*/  LEA.HI.X R21, R60, R89, R21, 0x2, P0 ;  /* 0x000000593c157211 */ /* 0x000fe400000f1415 */
[----:B------:R-:W-:-:S05]  /*38d0*/  IADD3 R94, P0, R94, R96, RZ ;  /* 0x000000605e5e7210 */ /* 0x000fca0007f1e0ff */
[----:B------:R-:W-:Y:S01]  /*38e0*/  IMAD.X R92, R63, 0x1, R93, P0 ;  /* 0x000000013f5c7824 */ /* 0x000fe200000e065d */
[----:B------:R-:W-:-:S05]  /*38f0*/  IADD3 R60, P0, R6, R96, RZ ;  /* 0x00000060063c7210 */ /* 0x000fca0007f1e0ff */
[----:B------:R-:W-:Y:S01]  /*3900*/  IMAD.X R61, R7, 0x1, R63, P0 ;  /* 0x00000001073d7824 */ /* 0x000fe200000e063f */
[----:B------:R-:W-:Y:S01]  /*3910*/  LEA R56, P0, R94, R88, 0x2 ;  /* 0x000000585e387211 */ /* 0x000fe200078010ff */
[----:B------:R-:W-:-:S03]  /*3920*/  IMAD.WIDE.U32 R60, R17, R90, R60 ;  /* 0x0000005a113c7225 */ /* 0x000fc600078e003c */
[-C--:B------:R-:W-:Y:S01]  /*3930*/  LEA.HI.X R57, R94, R89.reuse, R92, 0x2, P0 ;  /* 0x000000595e397211 */ /* 0x080fe200000f145c */
[----:B------:R-:W-:Y:S01]  /*3940*/  IMAD.IADD R7, R105, 0x1, R61 ;  /* 0x0000000169077824 */ /* 0x000fe200078e023d */
[C---:B------:R-:W-:Y:S02]  /*3950*/  LEA R6, P0, R60.reuse, R88, 0x2 ;  /* 0x000000583c067211 */ /* 0x040fe400078010ff */
[----:B------:R-:W-:Y:S02]  /*3960*/  P2R R88, PR, RZ, 0x2 ;  /* 0x00000002ff587803 */ /* 0x000fe40000000000 */
[----:B------:R-:W-:Y:S02]  /*3970*/  LEA.HI.X R7, R60, R89, R7, 0x2, P0 ;  /* 0x000000593c077211 */ /* 0x000fe400000f1407 */
[----:B------:R-:W-:-:S13]  /*3980*/  ISETP.GT.AND P0, PT, R2, RZ, P1 ;  /* 0x000000ff0200720c */ /* 0x000fda0000f04270 */
[----:B0-----:R-:W-:Y:S05]  /*3990*/  @!P0 BRA `(.L_x_56) ;  /* 0x0000000000048947 */ /* 0x001fea0003800000 */
[----:B------:R0:W5:Y:S02]  /*39a0*/  LDG.E.LTC128B R58, desc[UR36][R4.64+0x44] ;  /* 0x00004424043a7981 */ /* 0x000164000c1e1920 */
.L_x_56:
[----:B------:R-:W-:Y:S05]  /*39b0*/  BSYNC B1 ;  /* 0x0000000000017941 */ /* 0x000fea0003800000 */
.L_x_55:
[----:B-----5:R-:W-:Y:S01]  /*39c0*/  LOP3.LUT R60, R58, 0xffffe000, RZ, 0xc0, !PT ;  /* 0xffffe0003a3c7812 */ /* 0x020fe200078ec0ff */
[----:B------:R-:W-:Y:S04]  /*39d0*/  BSSY B1, `(.L_x_57) ;  /* 0x0000008000017945 */ /* 0x000fe80003800000 */
[----:B------:R-:W-:-:S04]  /*39e0*/  FMUL R60, R60, R19 ;  /* 0x000000133c3c7220 */ /* 0x000fc80000400000 */
[----:B------:R-:W-:-:S05]  /*39f0*/  FFMA R65, R65, R18, R60 ;  /* 0x0000001241417223 */ /* 0x000fca000000003c */
[----:B------:R-:W-:-:S05]  /*3a00*/  F2FP.TF32.F32.PACK_B R65, R65 ;  /* 0x00000041ff41723e */ /* 0x000fca00024050ff */
[----:B------:R0:W-:Y:S01]  /*3a10*/  @P0 STG.E desc[UR36][R10.64+0x44], R65 ;  /* 0x000044410a000986 */ /* 0x0001e2000c101924 */
[----:B------:R-:W-:-:S13]  /*3a20*/  ISETP.GT.AND P0, PT, R2, 0x8, P2 ;  /* 0x000000080200780c */ /* 0x000fda0001704270 */
[----:B0-----:R-:W-:Y:S05]  /*3a30*/  @!P0 BRA `(.L_x_58) ;  /* 0x0000000000048947 */ /* 0x001fea0003800000 */
[----:B------:R0:W5:Y:S02]  /*3a40*/  LDG.E.LTC128B R58, desc[UR36][R12.64+0x40] ;  /* 0x000040240c3a7981 */ /* 0x000164000c1e1920 */
.L_x_58:
[----:B------:R-:W-:Y:S05]  /*3a50*/  BSYNC B1 ;  /* 0x0000000000017941 */ /* 0x000fea0003800000 */
.L_x_57:
        /* <DEDUP_REMOVED lines=9> */
.L_x_60:
[----:B------:R-:W-:Y:S05]  /*3af0*/  BSYNC B1 ;  /* 0x0000000000017941 */ /* 0x000fea0003800000 */
.L_x_59:
[----:B-----5:R-:W-:Y:S01]  /*3b00*/  LOP3.LUT R60, R58, 0xffffe000, RZ, 0xc0, !PT ;  /* 0xffffe0003a3c7812 */ /* 0x020fe200078ec0ff */
[----:B------:R-:W-:Y:S01]  /*3b10*/  BSSY B1, `(.L_x_61) ;  /* 0x000000a000017945 */ /* 0x000fe20003800000 */
[----:B------:R-:W-:-:S03]  /*3b20*/  ISETP.GT.AND P2, PT, R3, 0x18, PT ;  /* 0x000000180300780c */ /* 0x000fc60003f44270 */
[----:B------:R-:W-:Y:S01]  /*3b30*/  FMUL R60, R60, R19 ;  /* 0x000000133c3c7220 */ /* 0x000fe20000400000 */
[----:B------:R-:W-:-:S03]  /*3b40*/  P2R R64, PR, RZ, 0x4 ;  /* 0x00000004ff407803 */ /* 0x000fc60000000000 */
[----:B------:R-:W-:-:S05]  /*3b50*/  FFMA R67, R67, R18, R60 ;  /* 0x0000001243437223 */ /* 0x000fca000000003c */
[----:B------:R-:W-:-:S05]  /*3b60*/  F2FP.TF32.F32.PACK_B R67, R67 ;  /* 0x00000043ff43723e */ /* 0x000fca00024050ff */
[----:B------:R0:W-:Y:S01]  /*3b70*/  @P0 STG.E desc[UR36][R14.64+0x44], R67 ;  /* 0x000044430e000986 */ /* 0x0001e2000c101924 */
[----:B------:R-:W-:-:S13]  /*3b80*/  ISETP.GT.AND P0, PT, R2, RZ, P2 ;  /* 0x000000ff0200720c */ /* 0x000fda0001704270 */
[----:B0-----:R-:W-:Y:S05]  /*3b90*/  @!P0 BRA `(.L_x_62) ;  /* 0x0000000000048947 */ /* 0x001fea0003800000 */
[----:B------:R0:W5:Y:S02]  /*3ba0*/  LDG.E.LTC128B R58, desc[UR36][R4.64+0x60] ;  /* 0x00006024043a7981 */ /* 0x000164000c1e1920 */
.L_x_62:
[----:B------:R-:W-:Y:S05]  /*3bb0*/  BSYNC B1 ;  /* 0x0000000000017941 */ /* 0x000fea0003800000 */
.L_x_61:
        /* <DEDUP_REMOVED lines=11> */
.L_x_64:
[----:B------:R-:W-:Y:S05]  /*3c70*/  BSYNC B1 ;  /* 0x0000000000017941 */ /* 0x000fea0003800000 */
.L_x_63:
        /* <DEDUP_REMOVED lines=9> */
.L_x_66:
[----:B------:R-:W-:Y:S05]  /*3d10*/  BSYNC B1 ;  /* 0x0000000000017941 */ /* 0x000fea0003800000 */
.L_x_65:
        /* <DEDUP_REMOVED lines=9> */
.L_x_68:
[----:B------:R-:W-:Y:S05]  /*3db0*/  BSYNC B1 ;  /* 0x0000000000017941 */ /* 0x000fea0003800000 */
.L_x_67:
        /* <DEDUP_REMOVED lines=11> */
.L_x_70:
[----:B------:R-:W-:Y:S05]  /*3e70*/  BSYNC B1 ;  /* 0x0000000000017941 */ /* 0x000fea0003800000 */
.L_x_69:
        /* <DEDUP_REMOVED lines=11> */
.L_x_72:
[----:B------:R-:W-:Y:S05]  /*3f30*/  BSYNC B1 ;  /* 0x0000000000017941 */ /* 0x000fea0003800000 */
.L_x_71:
        /* <DEDUP_REMOVED lines=9> */
.L_x_74:
[----:B------:R-:W-:Y:S05]  /*3fd0*/  BSYNC B1 ;  /* 0x0000000000017941 */ /* 0x000fea0003800000 */
.L_x_73:
        /* <DEDUP_REMOVED lines=9> */
.L_x_76:
[----:B------:R-:W-:Y:S05]  /*4070*/  BSYNC B1 ;  /* 0x0000000000017941 */ /* 0x000fea0003800000 */
.L_x_75:
        /* <DEDUP_REMOVED lines=11> */
.L_x_78:
[----:B------:R-:W-:Y:S05]  /*4130*/  BSYNC B1 ;  /* 0x0000000000017941 */ /* 0x000fea0003800000 */
.L_x_77:
[----:B-----5:R-:W-:Y:S01]  /*4140*/  LOP3.LUT R60, R58, 0xffffe000, RZ, 0xc0, !PT ;  /* 0xffffe0003a3c7812 */ /* 0x020fe200078ec0ff */
[----:B------:R-:W-:Y:S01]  /*4150*/  BSSY B1, `(.L_x_79) ;  /* 0x0000009000017945 */ /* 0x000fe20003800000 */
[----:B------:R-:W-:-:S03]  /*4160*/  ISETP.GT.AND P5, PT, R3, 0x29, PT ;  /* 0x000000290300780c */ /* 0x000fc60003fa4270 */
[----:B------:R-:W-:-:S04]  /*4170*/  FMUL R17, R60, R19 ;  /* 0x000000133c117220 */ /* 0x000fc80000400000 */
[----:B------:R-:W-:-:S05]  /*4180*/  FFMA R17, R76, R18, R17 ;  /* 0x000000124c117223 */ /* 0x000fca0000000011 */
[----:B------:R-:W-:-:S05]  /*4190*/  F2FP.TF32.F32.PACK_B R17, R17 ;  /* 0x00000011ff11723e */ /* 0x000fca00024050ff */
[----:B------:R0:W-:Y:S01]  /*41a0*/  @P0 STG.E desc[UR36][R10.64+0xa0], R17 ;  /* 0x0000a0110a000986 */ /* 0x0001e2000c101924 */
[----:B------:R-:W-:-:S13]  /*41b0*/  ISETP.GT.AND P0, PT, R2, RZ, P5 ;  /* 0x000000ff0200720c */ /* 0x000fda0002f04270 */
[----:B0-----:R-:W-:Y:S05]  /*41c0*/  @!P0 BRA `(.L_x_80) ;  /* 0x0000000000048947 */ /* 0x001fea0003800000 */
[----:B------:R0:W5:Y:S02]  /*41d0*/  LDG.E.LTC128B R58, desc[UR36][R4.64+0xa4] ;  /* 0x0000a424043a7981 */ /* 0x000164000c1e1920 */
.L_x_80:
[----:B------:R-:W-:Y:S05]  /*41e0*/  BSYNC B1 ;  /* 0x0000000000017941 */ /* 0x000fea0003800000 */
.L_x_79:
        /* <DEDUP_REMOVED lines=9> */
.L_x_82:
[----:B------:R-:W-:Y:S05]  /*4280*/  BSYNC B1 ;  /* 0x0000000000017941 */ /* 0x000fea0003800000 */
.L_x_81:
        /* <DEDUP_REMOVED lines=9> */
.L_x_84:
[----:B------:R-:W-:Y:S05]  /*4320*/  BSYNC B1 ;  /* 0x0000000000017941 */ /* 0x000fea0003800000 */
.L_x_83:
        /* <DEDUP_REMOVED lines=10> */
.L_x_86:
[----:B------:R-:W-:Y:S05]  /*43d0*/  BSYNC B1 ;  /* 0x0000000000017941 */ /* 0x000fea0003800000 */
.L_x_85:
        /* <DEDUP_REMOVED lines=10> */
.L_x_88:
[----:B------:R-:W-:Y:S05]  /*4480*/  BSYNC B1 ;  /* 0x0000000000017941 */ /* 0x000fea0003800000 */
.L_x_87:
        /* <DEDUP_REMOVED lines=9> */
.L_x_90:
[----:B------:R-:W-:Y:S05]  /*4520*/  BSYNC B1 ;  /* 0x0000000000017941 */ /* 0x000fea0003800000 */
.L_x_89:
        /* <DEDUP_REMOVED lines=9> */
.L_x_92:
[----:B------:R-:W-:Y:S05]  /*45c0*/  BSYNC B1 ;  /* 0x0000000000017941 */ /* 0x000fea0003800000 */
.L_x_91:
[----:B-----5:R-:W-:Y:S01]  /*45d0*/  LOP3.LUT R60, R58, 0xffffe000, RZ, 0xc0, !PT ;  /* 0xffffe0003a3c7812 */ /* 0x020fe200078ec0ff */
[----:B------:R-:W-:Y:S01]  /*45e0*/  BSSY B1, `(.L_x_93) ;  /* 0x000000a000017945 */ /* 0x000fe20003800000 */
[----:B------:R-:W-:Y:S01]  /*45f0*/  ISETP.GT.AND P1, PT, R3, 0x38, PT ;  /* 0x000000380300780c */ /* 0x000fe20003f24270 */
[----:B------:R-:W-:Y:S02]  /*4600*/  IMAD.MOV.U32 R17, RZ, RZ, R58 ;  /* 0x000000ffff117224 */ /* 0x000fe400078e003a */
[----:B------:R-:W-:-:S04]  /*4610*/  FMUL R60, R60, R19 ;  /* 0x000000133c3c7220 */ /* 0x000fc80000400000 */
[----:B------:R-:W-:-:S05]  /*4620*/  FFMA R83, R83, R18, R60 ;  /* 0x0000001253537223 */ /* 0x000fca000000003c */
[----:B------:R-:W-:-:S05]  /*4630*/  F2FP.TF32.F32.PACK_B R83, R83 ;  /* 0x00000053ff53723e */ /* 0x000fca00024050ff */
[----:B------:R0:W-:Y:S01]  /*4640*/  @P0 STG.E desc[UR36][R14.64+0xc4], R83 ;  /* 0x0000c4530e000986 */ /* 0x0001e2000c101924 */
[----:B------:R-:W-:-:S13]  /*4650*/  ISETP.GT.AND P0, PT, R2, RZ, P1 ;  /* 0x000000ff0200720c */ /* 0x000fda0000f04270 */
[----:B0-----:R-:W-:Y:S05]  /*4660*/  @!P0 BRA `(.L_x_94) ;  /* 0x0000000000048947 */ /* 0x001fea0003800000 */
[----:B------:R0:W5:Y:S02]  /*4670*/  LDG.E.LTC128B R17, desc[UR36][R4.64+0xe0] ;  /* 0x0000e02404117981 */ /* 0x000164000c1e1920 */
.L_x_94:
[----:B------:R-:W-:Y:S05]  /*4680*/  BSYNC B1 ;  /* 0x0000000000017941 */ /* 0x000fea0003800000 */
.L_x_93:
[----:B-----5:R-:W-:Y:S01]  /*4690*/  LOP3.LUT R58, R17, 0xffffe000, RZ, 0xc0, !PT ;  /* 0xffffe000113a7812 */ /* 0x020fe200078ec0ff */
[----:B------:R-:W-:Y:S04]  /*46a0*/  BSSY B1, `(.L_x_95) ;  /* 0x000000f000017945 */ /* 0x000fe80003800000 */
[----:B------:R-:W-:-:S04]  /*46b0*/  FMUL R61, R58, R19 ;  /* 0x000000133a3d7220 */ /* 0x000fc80000400000 */
[----:B------:R-:W-:-:S05]  /*46c0*/  FFMA R69, R84, R18, R61 ;  /* 0x0000001254457223 */ /* 0x000fca000000003d */
[----:B------:R-:W-:-:S05]  /*46d0*/  F2FP.TF32.F32.PACK_B R69, R69 ;  /* 0x00000045ff45723e */ /* 0x000fca00024050ff */
[----:B------:R0:W-:Y:S01]  /*46e0*/  @P0 STG.E desc[UR36][R10.64+0xe0], R69 ;  /* 0x0000e0450a000986 */ /* 0x0001e2000c101924 */
[----:B------:R-:W-:-:S05]  /*46f0*/  IADD3 R60, P0, R59, R14, RZ ;  /* 0x0000000e3b3c7210 */ /* 0x000fca0007f1e0ff */
[----:B------:R-:W-:Y:S01]  /*4700*/  IMAD.X R61, R91, 0x1, R15, P0 ;  /* 0x000000015b3d7824 */ /* 0x000fe200000e060f */
[----:B------:R-:W-:-:S05]  /*4710*/  IADD3 R62, P0, R59, R14, RZ ;  /* 0x0000000e3b3e7210 */ /* 0x000fca0007f1e0ff */
[----:B------:R-:W-:Y:S01]  /*4720*/  IMAD.X R63, R91, 0x1, R15, P0 ;  /* 0x000000015b3f7824 */ /* 0x000fe200000e060f */
[----:B------:R-:W-:-:S05]  /*4730*/  IADD3 R58, P0, R59, R10, RZ ;  /* 0x0000000a3b3a7210 */ /* 0x000fca0007f1e0ff */
[----:B------:R-:W-:Y:S01]  /*4740*/  IMAD.X R59, R91, 0x1, R11, P0 ;  /* 0x000000015b3b7824 */ /* 0x000fe200000e060b */
[----:B------:R-:W-:-:S04]  /*4750*/  ISETP.GT.AND P0, PT, R3, 0x39, PT ;  /* 0x000000390300780c */ /* 0x000fc80003f04270 */
[----:B------:R-:W-:-:S13]  /*4760*/  ISETP.GT.AND P4, PT, R2, RZ, P0 ;  /* 0x000000ff0200720c */ /* 0x000fda0000784270 */
[----:B0-----:R-:W-:Y:S05]  /*4770*/  @!P4 BRA `(.L_x_96) ;  /* 0x000000000004c947 */ /* 0x001fea0003800000 */
[----:B------:R0:W5:Y:S02]  /*4780*/  LDG.E.LTC128B R17, desc[UR36][R4.64+0xe4] ;  /* 0x0000e42404117981 */ /* 0x000164000c1e1920 */
.L_x_96:
[----:B------:R-:W-:Y:S05]  /*4790*/  BSYNC B1 ;  /* 0x0000000000017941 */ /* 0x000fea0003800000 */
.L_x_95:
[----:B01-345:R-:W-:Y:S01]  /*47a0*/  LOP3.LUT R4, R17, 0xffffe000, RZ, 0xc0, !PT ;  /* 0xffffe00011047812 */ /* 0x03bfe200078ec0ff */
        /* <DEDUP_REMOVED lines=8> */
.L_x_98:
[----:B------:R-:W-:Y:S05]  /*4830*/  BSYNC B1 ;  /* 0x0000000000017941 */ /* 0x000fea0003800000 */
.L_x_97:
[----:B-----5:R-:W-:Y:S01]  /*4840*/  LOP3.LUT R4, R17, 0xffffe000, RZ, 0xc0, !PT ;  /* 0xffffe00011047812 */ /* 0x020fe200078ec0ff */
[----:B------:R-:W-:Y:S04]  /*4850*/  BSSY B1, `(.L_x_99) ;  /* 0x0000008000017945 */ /* 0x000fe80003800000 */
[----:B------:R-:W-:-:S04]  /*4860*/  FMUL R3, R4, R19 ;  /* 0x0000001304037220 */ /* 0x000fc80000400000 */
[----:B------:R-:W-:-:S05]  /*4870*/  FFMA R3, R86, R18, R3 ;  /* 0x0000001256037223 */ /* 0x000fca0000000003 */
[----:B------:R-:W-:-:S05]  /*4880*/  F2FP.TF32.F32.PACK_B R3, R3 ;  /* 0x00000003ff03723e */ /* 0x000fca00024050ff */
[----:B------:R1:W-:Y:S01]  /*4890*/  @P4 STG.E desc[UR36][R14.64+0xe0], R3 ;  /* 0x0000e0030e004986 */ /* 0x0003e2000c101924 */
[----:B------:R-:W-:-:S13]  /*48a0*/  ISETP.GT.AND P4, PT, R2, 0x8, P0 ;  /* 0x000000080200780c */ /* 0x000fda0000784270 */
[----:B-1----:R-:W-:Y:S05]  /*48b0*/  @!P4 BRA `(.L_x_100) ;  /* 0x000000000004c947 */ /* 0x002fea0003800000 */
[----:B------:R1:W5:Y:S02]  /*48c0*/  LDG.E.LTC128B R17, desc[UR36][R12.64+0xe4] ;  /* 0x0000e4240c117981 */ /* 0x000364000c1e1920 */
.L_x_100:
[----:B------:R-:W-:Y:S05]  /*48d0*/  BSYNC B1 ;  /* 0x0000000000017941 */ /* 0x000fea0003800000 */
.L_x_99:
[----:B-----5:R-:W-:-:S05]  /*48e0*/  LOP3.LUT R4, R17, 0xffffe000, RZ, 0xc0, !PT ;  /* 0xffffe00011047812 */ /* 0x020fca00078ec0ff */
[----:B------:R-:W-:-:S04]  /*48f0*/  FMUL R4, R4, R19 ;  /* 0x0000001304047220 */ /* 0x000fc80000400000 */
[----:B------:R-:W-:-:S05]  /*4900*/  FFMA R87, R87, R18, R4 ;  /* 0x0000001257577223 */ /* 0x000fca0000000004 */
[----:B------:R-:W-:-:S05]  /*4910*/  F2FP.TF32.F32.PACK_B R87, R87 ;  /* 0x00000057ff57723e */ /* 0x000fca00024050ff */
[----:B------:R3:W-:Y:S01]  /*4920*/  @P4 STG.E desc[UR36][R14.64+0xe4], R87 ;  /* 0x0000e4570e004986 */ /* 0x0007e2000c101924 */
[----:B------:R-:W-:-:S13]  /*4930*/  ISETP.GT.AND P4, PT, R2, 0x80, P6 ;  /* 0x000000800200780c */ /* 0x000fda0003784270 */
[----:B------:R-:W4:Y:S01]  /*4940*/  @P4 LDG.E.LTC128B R17, desc[UR36][R22.64] ;  /* 0x0000002416114981 */ /* 0x000f22000c1e1920 */
[----:B------:R-:W-:Y:S01]  /*4950*/  BSSY B1, `(.L_x_101) ;  /* 0x000000a000017945 */ /* 0x000fe20003800000 */
[----:B----4-:R-:W-:-:S05]  /*4960*/  LOP3.LUT R4, R17, 0xffffe000, RZ, 0xc0, !PT ;  /* 0xffffe00011047812 */ /* 0x010fca00078ec0ff */
[----:B------:R-:W-:-:S04]  /*4970*/  FMUL R3, R4, R19 ;  /* 0x0000001304037220 */ /* 0x000fc80000400000 */
[----:B------:R-:W-:-:S05]  /*4980*/  FFMA R3, R24, R18, R3 ;  /* 0x0000001218037223 */ /* 0x000fca0000000003 */
[----:B------:R-:W-:-:S05]  /*4990*/  F2FP.TF32.F32.PACK_B R3, R3 ;  /* 0x00000003ff03723e */ /* 0x000fca00024050ff */
[----:B------:R3:W-:Y:S01]  /*49a0*/  @P4 STG.E desc[UR36][R58.64], R3 ;  /* 0x000000033a004986 */ /* 0x0007e2000c101924 */
[----:B------:R-:W-:-:S04]  /*49b0*/  ISETP.NE.AND P4, PT, R98, RZ, PT ;  /* 0x000000ff6200720c */ /* 0x000fc80003f85270 */
[----:B------:R-:W-:-:S13]  /*49c0*/  ISETP.GT.AND P4, PT, R2, 0x80, P4 ;  /* 0x000000800200780c */ /* 0x000fda0002784270 */
[----:B---3--:R-:W-:Y:S05]  /*49d0*/  @!P4 BRA `(.L_x_102) ;  /* 0x000000000004c947 */ /* 0x008fea0003800000 */
[----:B------:R3:W5:Y:S02]  /*49e0*/  LDG.E.LTC128B R17, desc[UR36][R20.64+0x4] ;  /* 0x0000042414117981 */ /* 0x000764000c1e1920 */
.L_x_102:
[----:B------:R-:W-:Y:S05]  /*49f0*/  BSYNC B1 ;  /* 0x0000000000017941 */ /* 0x000fea0003800000 */
.L_x_101:
[----:B-----5:R-:W-:Y:S01]  /*4a00*/  LOP3.LUT R4, R17, 0xffffe000, RZ, 0xc0, !PT ;  /* 0xffffe00011047812 */ /* 0x020fe200078ec0ff */
[----:B------:R-:W-:Y:S01]  /*4a10*/  @P4 IMAD.MOV.U32 R5, RZ, RZ, R59 ;  /* 0x000000ffff054224 */ /* 0x000fe200078e003b */
[----:B------:R-:W-:Y:S01]  /*4a20*/  ISETP.GT.AND P6, PT, R2, 0x88, P6 ;  /* 0x000000880200780c */ /* 0x000fe200037c4270 */
[----:B------:R-:W-:Y:S02]  /*4a30*/  BSSY B1, `(.L_x_103) ;  /* 0x0000008000017945 */ /* 0x000fe40003800000 */
[----:B------:R-:W-:-:S04]  /*4a40*/  FMUL R4, R4, R19 ;  /* 0x0000001304047220 */ /* 0x000fc80000400000 */
[----:B------:R-:W-:Y:S01]  /*4a50*/  FFMA R25, R25, R18, R4 ;  /* 0x0000001219197223 */ /* 0x000fe20000000004 */
[----:B------:R-:W-:-:S04]  /*4a60*/  @P4 IMAD.MOV.U32 R4, RZ, RZ, R58 ;  /* 0x000000ffff044224 */ /* 0x000fc800078e003a */
[----:B------:R-:W-:-:S05]  /*4a70*/  F2FP.TF32.F32.PACK_B R25, R25 ;  /* 0x00000019ff19723e */ /* 0x000fca00024050ff */
[----:B------:R4:W-:Y:S01]  /*4a80*/  @P4 STG.E desc[UR36][R4.64+0x4], R25 ;  /* 0x0000041904004986 */ /* 0x0009e2000c101924 */
[----:B------:R-:W-:Y:S05]  /*4a90*/  @!P6 BRA `(.L_x_104) ;  /* 0x000000000004e947 */ /* 0x000fea0003800000 */
[----:B------:R0:W5:Y:S02]  /*4aa0*/  LDG.E.LTC128B R17, desc[UR36][R56.64] ;  /* 0x0000002438117981 */ /* 0x000164000c1e1920 */
.L_x_104:
[----:B------:R-:W-:Y:S05]  /*4ab0*/  BSYNC B1 ;  /* 0x0000000000017941 */ /* 0x000fea0003800000 */
.L_x_103:
[----:B----45:R-:W-:Y:S01]  /*4ac0*/  LOP3.LUT R4, R17, 0xffffe000, RZ, 0xc0, !PT ;  /* 0xffffe00011047812 */ /* 0x030fe200078ec0ff */
[----:B------:R-:W-:Y:S01]  /*4ad0*/  BSSY B1, `(.L_x_105) ;  /* 0x0000009000017945 */ /* 0x000fe20003800000 */
[----:B------:R-:W-:-:S03]  /*4ae0*/  ISETP.NE.AND P4, PT, R98, RZ, PT ;  /* 0x000000ff6200720c */ /* 0x000fc60003f85270 */
[----:B------:R-:W-:Y:S01]  /*4af0*/  FMUL R3, R4, R19 ;  /* 0x0000001304037220 */ /* 0x000fe20000400000 */
[----:B------:R-:W-:-:S03]  /*4b00*/  ISETP.GT.AND P4, PT, R2, 0x88, P4 ;  /* 0x000000880200780c */ /* 0x000fc60002784270 */
[----:B------:R-:W-:-:S05]  /*4b10*/  FFMA R3, R26, R18, R3 ;  /* 0x000000121a037223 */ /* 0x000fca0000000003 */
[----:B------:R-:W-:-:S05]  /*4b20*/  F2FP.TF32.F32.PACK_B R3, R3 ;  /* 0x00000003ff03723e */ /* 0x000fca00024050ff */
[----:B------:R4:W-:Y:S01]  /*4b30*/  @P6 STG.E desc[UR36][R60.64], R3 ;  /* 0x000000033c006986 */ /* 0x0009e2000c101924 */
[----:B------:R-:W-:Y:S05]  /*4b40*/  @!P4 BRA `(.L_x_106) ;  /* 0x000000000004c947 */ /* 0x000fea0003800000 */
[----:B------:R0:W5:Y:S02]  /*4b50*/  LDG.E.LTC128B R17, desc[UR36][R6.64+0x4] ;  /* 0x0000042406117981 */ /* 0x000164000c1e1920 */
.L_x_106:
[----:B------:R-:W-:Y:S05]  /*4b60*/  BSYNC B1 ;  /* 0x0000000000017941 */ /* 0x000fea0003800000 */
.L_x_105:
[----:B-----5:R-:W-:Y:S01]  /*4b70*/  LOP3.LUT R4, R17, 0xffffe000, RZ, 0xc0, !PT ;  /* 0xffffe00011047812 */ /* 0x020fe200078ec0ff */
[----:B------:R-:W-:Y:S01]  /*4b80*/  BSSY B1, `(.L_x_107) ;  /* 0x0000009000017945 */ /* 0x000fe20003800000 */
[----:B------:R-:W-:-:S03]  /*4b90*/  ISETP.NE.AND P6, PT, R99, RZ, PT ;  /* 0x000000ff6300720c */ /* 0x000fc60003fc5270 */
[----:B------:R-:W-:-:S04]  /*4ba0*/  FMUL R4, R4, R19 ;  /* 0x0000001304047220 */ /* 0x000fc80000400000 */
[----:B------:R-:W-:-:S05]  /*4bb0*/  FFMA R27, R27, R18, R4 ;  /* 0x000000121b1b7223 */ /* 0x000fca0000000004 */
[----:B------:R-:W-:-:S05]  /*4bc0*/  F2FP.TF32.F32.PACK_B R27, R27 ;  /* 0x0000001bff1b723e */ /* 0x000fca00024050ff */
[----:B------:R0:W-:Y:S01]  /*4bd0*/  @P4 STG.E desc[UR36][R62.64+0x4], R27 ;  /* 0x0000041b3e004986 */ /* 0x0001e2000c101924 */
[----:B------:R-:W-:-:S13]  /*4be0*/  ISETP.GT.AND P4, PT, R2, 0x80, P6 ;  /* 0x000000800200780c */ /* 0x000fda0003784270 */
[----:B0-----:R-:W-:Y:S05]  /*4bf0*/  @!P4 BRA `(.L_x_108) ;  /* 0x000000000004c947 */ /* 0x001fea0003800000 */
[----:B------:R0:W5:Y:S02]  /*4c00*/  LDG.E.LTC128B R17, desc[UR36][R20.64+0x20] ;  /* 0x0000202414117981 */ /* 0x000164000c1e1920 */
.L_x_108:
[----:B------:R-:W-:Y:S05]  /*4c10*/  BSYNC B1 ;  /* 0x0000000000017941 */ /* 0x000fea0003800000 */
.L_x_107:
[----:B-----5:R-:W-:Y:S01]  /*4c20*/  LOP3.LUT R4, R17, 0xffffe000, RZ, 0xc0, !PT ;  /* 0xffffe00011047812 */ /* 0x020fe200078ec0ff */
[----:B------:R-:W-:Y:S01]  /*4c30*/  @P4 IMAD.MOV.U32 R5, RZ, RZ, R59 ;  /* 0x000000ffff054224 */ /* 0x000fe200078e003b */
[----:B------:R-:W-:Y:S01]  /*4c40*/  ISETP.NE.AND P6, PT, R100, RZ, PT ;  /* 0x000000ff6400720c */ /* 0x000fe20003fc5270 */
[----:B------:R-:W-:Y:S02]  /*4c50*/  BSSY B1, `(.L_x_109) ;  /* 0x0000009000017945 */ /* 0x000fe40003800000 */
[----:B----4-:R-:W-:Y:S01]  /*4c60*/  FMUL R3, R4, R19 ;  /* 0x0000001304037220 */ /* 0x010fe20000400000 */
[----:B------:R-:W-:-:S03]  /*4c70*/  @P4 IMAD.MOV.U32 R4, RZ, RZ, R58 ;  /* 0x000000ffff044224 */ /* 0x000fc600078e003a */
[----:B------:R-:W-:-:S05]  /*4c80*/  FFMA R3, R28, R18, R3 ;  /* 0x000000121c037223 */ /* 0x000fca0000000003 */
[----:B------:R-:W-:-:S05]  /*4c90*/  F2FP.TF32.F32.PACK_B R3, R3 ;  /* 0x00000003ff03723e */ /* 0x000fca00024050ff */
[----:B------:R4:W-:Y:S01]  /*4ca0*/  @P4 STG.E desc[UR36][R4.64+0x20], R3 ;  /* 0x0000200304004986 */ /* 0x0009e2000c101924 */
[----:B------:R-:W-:-:S13]  /*4cb0*/  ISETP.GT.AND P4, PT, R2, 0x80, P6 ;  /* 0x000000800200780c */ /* 0x000fda0003784270 */
[----:B----4-:R-:W-:Y:S05]  /*4cc0*/  @!P4 BRA `(.L_x_110) ;  /* 0x000000000004c947 */ /* 0x010fea0003800000 */
[----:B------:R4:W5:Y:S02]  /*4cd0*/  LDG.E.LTC128B R17, desc[UR36][R20.64+0x24] ;  /* 0x0000242414117981 */ /* 0x000964000c1e1920 */
.L_x_110:
[----:B------:R-:W-:Y:S05]  /*4ce0*/  BSYNC B1 ;  /* 0x0000000000017941 */ /* 0x000fea0003800000 */
.L_x_109:
[----:B-----5:R-:W-:Y:S01]  /*4cf0*/  LOP3.LUT R4, R17, 0xffffe000, RZ, 0xc0, !PT ;  /* 0xffffe00011047812 */ /* 0x020fe200078ec0ff */
[----:B------:R-:W-:Y:S01]  /*4d00*/  @P4 IMAD.MOV.U32 R5, RZ, RZ, R59 ;  /* 0x000000ffff054224 */ /* 0x000fe200078e003b */
[----:B------:R-:W-:Y:S03]  /*4d10*/  BSSY B1, `(.L_x_111) ;  /* 0x000000a000017945 */ /* 0x000fe60003800000 */
[----:B------:R-:W-:-:S04]  /*4d20*/  FMUL R4, R4, R19 ;  /* 0x0000001304047220 */ /* 0x000fc80000400000 */
[----:B------:R-:W-:Y:S01]  /*4d30*/  FFMA R29, R29, R18, R4 ;  /* 0x000000121d1d7223 */ /* 0x000fe20000000004 */
[----:B------:R-:W-:-:S04]  /*4d40*/  @P4 IMAD.MOV.U32 R4, RZ, RZ, R58 ;  /* 0x000000ffff044224 */ /* 0x000fc800078e003a */
[----:B------:R-:W-:-:S05]  /*4d50*/  F2FP.TF32.F32.PACK_B R29, R29 ;  /* 0x0000001dff1d723e */ /* 0x000fca00024050ff */
[----:B------:R0:W-:Y:S01]  /*4d60*/  @P4 STG.E desc[UR36][R4.64+0x24], R29 ;  /* 0x0000241d04004986 */ /* 0x0001e2000c101924 */
[----:B------:R-:W-:-:S04]  /*4d70*/  ISETP.NE.AND P4, PT, R99, RZ, PT ;  /* 0x000000ff6300720c */ /* 0x000fc80003f85270 */
[----:B------:R-:W-:-:S13]  /*4d80*/  ISETP.GT.AND P4, PT, R2, 0x88, P4 ;  /* 0x000000880200780c */ /* 0x000fda0002784270 */
[----:B0-----:R-:W-:Y:S05]  /*4d90*/  @!P4 BRA `(.L_x_112) ;  /* 0x000000000004c947 */ /* 0x001fea0003800000 */
[----:B------:R0:W5:Y:S02]  /*4da0*/  LDG.E.LTC128B R17, desc[UR36][R6.64+0x20] ;  /* 0x0000202406117981 */ /* 0x000164000c1e1920 */
.L_x_112:
[----:B------:R-:W-:Y:S05]  /*4db0*/  BSYNC B1 ;  /* 0x0000000000017941 */ /* 0x000fea0003800000 */
.L_x_111:
        /* <DEDUP_REMOVED lines=9> */
.L_x_114:
[----:B------:R-:W-:Y:S05]  /*4e50*/  BSYNC B1 ;  /* 0x0000000000017941 */ /* 0x000fea0003800000 */
.L_x_113:
[----:B-----5:R-:W-:Y:S01]  /*4e60*/  LOP3.LUT R4, R17, 0xffffe000, RZ, 0xc0, !PT ;  /* 0xffffe00011047812 */ /* 0x020fe200078ec0ff */
[----:B------:R-:W-:Y:S01]  /*4e70*/  @P4 IMAD.MOV.U32 R5, RZ, RZ, R9 ;  /* 0x000000ffff054224 */ /* 0x000fe200078e0009 */
[----:B------:R-:W-:Y:S01]  /*4e80*/  ISETP.NE.AND P6, PT, R101, RZ, PT ;  /* 0x000000ff6500720c */ /* 0x000fe20003fc5270 */
[----:B------:R-:W-:Y:S02]  /*4e90*/  BSSY B1, `(.L_x_115) ;  /* 0x0000009000017945 */ /* 0x000fe40003800000 */
[----:B------:R-:W-:-:S04]  /*4ea0*/  FMUL R4, R4, R19 ;  /* 0x0000001304047220 */ /* 0x000fc80000400000 */
[----:B------:R-:W-:Y:S01]  /*4eb0*/  FFMA R31, R31, R18, R4 ;  /* 0x000000121f1f7223 */ /* 0x000fe20000000004 */
[----:B------:R-:W-:-:S04]  /*4ec0*/  @P4 IMAD.MOV.U32 R4, RZ, RZ, R8 ;  /* 0x000000ffff044224 */ /* 0x000fc800078e0008 */
[----:B------:R-:W-:-:S05]  /*4ed0*/  F2FP.TF32.F32.PACK_B R31, R31 ;  /* 0x0000001fff1f723e */ /* 0x000fca00024050ff */
[----:B------:R0:W-:Y:S01]  /*4ee0*/  @P4 STG.E desc[UR36][R4.64+0x24], R31 ;  /* 0x0000241f04004986 */ /* 0x0001e2000c101924 */
[----:B------:R-:W-:-:S13]  /*4ef0*/  ISETP.GT.AND P4, PT, R2, 0x80, P6 ;  /* 0x000000800200780c */ /* 0x000fda0003784270 */
[----:B0-----:R-:W-:Y:S05]  /*4f00*/  @!P4 BRA `(.L_x_116) ;  /* 0x000000000004c947 */ /* 0x001fea0003800000 */
[----:B------:R0:W5:Y:S02]  /*4f10*/  LDG.E.LTC128B R17, desc[UR36][R20.64+0x40] ;  /* 0x0000402414117981 */ /* 0x000164000c1e1920 */
.L_x_116:
[----:B------:R-:W-:Y:S05]  /*4f20*/  BSYNC B1 ;  /* 0x0000000000017941 */ /* 0x000fea0003800000 */
.L_x_115:
[----:B-----5:R-:W-:Y:S01]  /*4f30*/  LOP3.LUT R4, R17, 0xffffe000, RZ, 0xc0, !PT ;  /* 0xffffe00011047812 */ /* 0x020fe200078ec0ff */
[----:B------:R-:W-:Y:S01]  /*4f40*/  @P4 IMAD.MOV.U32 R5, RZ, RZ, R59 ;  /* 0x000000ffff054224 */ /* 0x000fe200078e003b */
[----:B------:R-:W-:Y:S01]  /*4f50*/  ISETP.NE.AND P6, PT, R88, RZ, PT ;  /* 0x000000ff5800720c */ /* 0x000fe20003fc5270 */
[----:B------:R-:W-:Y:S02]  /*4f60*/  BSSY B1, `(.L_x_117) ;  /* 0x0000009000017945 */ /* 0x000fe40003800000 */
[----:B------:R-:W-:Y:S01]  /*4f70*/  FMUL R3, R4, R19 ;  /* 0x0000001304037220 */ /* 0x000fe20000400000 */
[----:B------:R-:W-:-:S03]  /*4f80*/  @P4 IMAD.MOV.U32 R4, RZ, RZ, R58 ;  /* 0x000000ffff044224 */ /* 0x000fc600078e003a */
[----:B------:R-:W-:-:S05]  /*4f90*/  FFMA R3, R32, R18, R3 ;  /* 0x0000001220037223 */ /* 0x000fca0000000003 */
[----:B------:R-:W-:-:S05]  /*4fa0*/  F2FP.TF32.F32.PACK_B R3, R3 ;  /* 0x00000003ff03723e */ /* 0x000fca00024050ff */
[----:B------:R0:W-:Y:S01]  /*4fb0*/  @P4 STG.E desc[UR36][R4.64+0x40], R3 ;  /* 0x0000400304004986 */ /* 0x0001e2000c101924 */
[----:B------:R-:W-:-:S13]  /*4fc0*/  ISETP.GT.AND P4, PT, R2, 0x80, P6 ;  /* 0x000000800200780c */ /* 0x000fda0003784270 */
[----:B0-----:R-:W-:Y:S05]  /*4fd0*/  @!P4 BRA `(.L_x_118) ;  /* 0x000000000004c947 */ /* 0x001fea0003800000 */
[----:B------:R0:W5:Y:S02]  /*4fe0*/  LDG.E.LTC128B R17, desc[UR36][R20.64+0x44] ;  /* 0x0000442414117981 */ /* 0x000164000c1e1920 */
.L_x_118:
[----:B------:R-:W-:Y:S05]  /*4ff0*/  BSYNC B1 ;  /* 0x0000000000017941 */ /* 0x000fea0003800000 */
.L_x_117:
        /* <DEDUP_REMOVED lines=12> */
.L_x_120:
[----:B------:R-:W-:Y:S05]  /*50c0*/  BSYNC B1 ;  /* 0x0000000000017941 */ /* 0x000fea0003800000 */
.L_x_119:
[----:B-----5:R-:W-:Y:S01]  /*50d0*/  LOP3.LUT R4, R17, 0xffffe000, RZ, 0xc0, !PT ;  /* 0xffffe00011047812 */ /* 0x020fe200078ec0ff */
[----:B------:R-:W-:Y:S01]  /*50e0*/  @P4 IMAD.MOV.U32 R5, RZ, RZ, R9 ;  /* 0x000000ffff054224 */ /* 0x000fe200078e0009 */
[----:B------:R-:W-:Y:S03]  /*50f0*/  BSSY B1, `(.L_x_121) ;  /* 0x0000009000017945 */ /* 0x000fe60003800000 */
        /* <DEDUP_REMOVED lines=8> */
.L_x_122:
[----:B------:R-:W-:Y:S05]  /*5180*/  BSYNC B1 ;  /* 0x0000000000017941 */ /* 0x000fea0003800000 */
.L_x_121:
        /* <DEDUP_REMOVED lines=12> */
.L_x_124:
[----:B------:R-:W-:Y:S05]  /*5250*/  BSYNC B1 ;  /* 0x0000000000017941 */ /* 0x000fea0003800000 */
.L_x_123:
        /* <DEDUP_REMOVED lines=12> */
.L_x_126:
[----:B------:R-:W-:Y:S05]  /*5320*/  BSYNC B1 ;  /* 0x0000000000017941 */ /* 0x000fea0003800000 */
.L_x_125:
        /* <DEDUP_REMOVED lines=12> */
.L_x_128:
[----:B------:R-:W-:Y:S05]  /*53f0*/  BSYNC B1 ;  /* 0x0000000000017941 */ /* 0x000fea0003800000 */
.L_x_127:
        /* <DEDUP_REMOVED lines=11> */
.L_x_130:
[----:B------:R-:W-:Y:S05]  /*54b0*/  BSYNC B1 ;  /* 0x0000000000017941 */ /* 0x000fea0003800000 */
.L_x_129:
        /* <DEDUP_REMOVED lines=12> */
.L_x_132:
[----:B------:R-:W-:Y:S05]  /*5580*/  BSYNC B1 ;  /* 0x0000000000017941 */ /* 0x000fea0003800000 */
.L_x_131:
        /* <DEDUP_REMOVED lines=12> */
.L_x_134:
[----:B------:R-:W-:Y:S05]  /*5650*/  BSYNC B1 ;  /* 0x0000000000017941 */ /* 0x000fea0003800000 */
.L_x_133:
        /* <DEDUP_REMOVED lines=12> */
.L_x_136:
[----:B------:R-:W-:Y:S05]  /*5720*/  BSYNC B1 ;  /* 0x0000000000017941 */ /* 0x000fea0003800000 */
.L_x_135:
        /* <DEDUP_REMOVED lines=11> */
.L_x_138:
[----:B------:R-:W-:Y:S05]  /*57e0*/  BSYNC B1 ;  /* 0x0000000000017941 */ /* 0x000fea0003800000 */
.L_x_137:
        /* <DEDUP_REMOVED lines=12> */
.L_x_140:
[----:B------:R-:W-:Y:S05]  /*58b0*/  BSYNC B1 ;  /* 0x0000000000017941 */ /* 0x000fea0003800000 */
.L_x_139:
        /* <DEDUP_REMOVED lines=11> */
.L_x_142:
[----:B------:R-:W-:Y:S05]  /*5970*/  BSYNC B1 ;  /* 0x0000000000017941 */ /* 0x000fea0003800000 */
.L_x_141:
        /* <DEDUP_REMOVED lines=11> */
.L_x_144:
[----:B------:R-:W-:Y:S05]  /*5a30*/  BSYNC B1 ;  /* 0x0000000000017941 */ /* 0x000fea0003800000 */
.L_x_143:
[----:B-----5:R-:W-:Y:S01]  /*5a40*/  LOP3.LUT R4, R17, 0xffffe000, RZ, 0xc0, !PT ;  /* 0xffffe00011047812 */ /* 0x020fe200078ec0ff */
[----:B------:R-:W-:Y:S01]  /*5a50*/  @P4 IMAD.MOV.U32 R5, RZ, RZ, R9 ;  /* 0x000000ffff054224 */ /* 0x000fe200078e0009 */
[----:B------:R-:W-:Y:S01]  /*5a60*/  ISETP.GT.AND P5, PT, R2, 0x88, P5 ;  /* 0x000000880200780c */ /* 0x000fe20002fa4270 */
[----:B------:R-:W-:Y:S02]  /*5a70*/  BSSY B1, `(.L_x_145) ;  /* 0x0000008000017945 */ /* 0x000fe40003800000 */
[----:B------:R-:W-:Y:S01]  /*5a80*/  FMUL R3, R4, R19 ;  /* 0x0000001304037220 */ /* 0x000fe20000400000 */
[----:B------:R-:W-:-:S03]  /*5a90*/  @P4 IMAD.MOV.U32 R4, RZ, RZ, R8 ;  /* 0x000000ffff044224 */ /* 0x000fc600078e0008 */
[----:B------:R-:W-:-:S05]  /*5aa0*/  FFMA R3, R46, R18, R3 ;  /* 0x000000122e037223 */ /* 0x000fca0000000003 */
[----:B------:R-:W-:-:S05]  /*5ab0*/  F2FP.TF32.F32.PACK_B R3, R3 ;  /* 0x00000003ff03723e */ /* 0x000fca00024050ff */
[----:B------:R0:W-:Y:S01]  /*5ac0*/  @P4 STG.E desc[UR36][R4.64+0xa0], R3 ;  /* 0x0000a00304004986 */ /* 0x0001e2000c101924 */
[----:B------:R-:W-:Y:S05]  /*5ad0*/  @!P5 BRA `(.L_x_146) ;  /* 0x000000000004d947 */ /* 0x000fea0003800000 */
[----:B------:R0:W5:Y:S02]  /*5ae0*/  LDG.E.LTC128B R17, desc[UR36][R6.64+0xa4] ;  /* 0x0000a42406117981 */ /* 0x000164000c1e1920 */
.L_x_146:
[----:B------:R-:W-:Y:S05]  /*5af0*/  BSYNC B1 ;  /* 0x0000000000017941 */ /* 0x000fea0003800000 */
.L_x_145:
[----:B0----5:R-:W-:Y:S01]  /*5b00*/  LOP3.LUT R4, R17, 0xffffe000, RZ, 0xc0, !PT ;  /* 0xffffe00011047812 */ /* 0x021fe200078ec0ff */
        /* <DEDUP_REMOVED lines=10> */
.L_x_148:
[----:B------:R-:W-:Y:S05]  /*5bb0*/  BSYNC B1 ;  /* 0x0000000000017941 */ /* 0x000fea0003800000 */
.L_x_147:
[----:B0----5:R-:W-:Y:S01]  /*5bc0*/  LOP3.LUT R4, R17, 0xffffe000, RZ, 0xc0, !PT ;  /* 0xffffe00011047812 */ /* 0x021fe200078ec0ff */
        /* <DEDUP_REMOVED lines=10> */
.L_x_150:
[----:B------:R-:W-:Y:S05]  /*5c70*/  BSYNC B1 ;  /* 0x0000000000017941 */ /* 0x000fea0003800000 */
.L_x_149:
        /* <DEDUP_REMOVED lines=11> */
.L_x_152:
[----:B------:R-:W-:Y:S05]  /*5d30*/  BSYNC B1 ;  /* 0x0000000000017941 */ /* 0x000fea0003800000 */
.L_x_151:
        /* <DEDUP_REMOVED lines=11> */
.L_x_154:
[----:B------:R-:W-:Y:S05]  /*5df0*/  BSYNC B1 ;  /* 0x0000000000017941 */ /* 0x000fea0003800000 */
.L_x_153:
        /* <DEDUP_REMOVED lines=11> */
.L_x_156:
[----:B------:R-:W-:Y:S05]  /*5eb0*/  BSYNC B1 ;  /* 0x0000000000017941 */ /* 0x000fea0003800000 */
.L_x_155:
        /* <DEDUP_REMOVED lines=11> */
.L_x_158:
[----:B------:R-:W-:Y:S05]  /*5f70*/  BSYNC B1 ;  /* 0x0000000000017941 */ /* 0x000fea0003800000 */
.L_x_157:
[----:B0----5:R-:W-:Y:S01]  /*5f80*/  LOP3.LUT R4, R17, 0xffffe000, RZ, 0xc0, !PT ;  /* 0xffffe00011047812 */ /* 0x021fe200078ec0ff */
        /* <DEDUP_REMOVED lines=8> */
.L_x_160:
[----:B------:R-:W-:Y:S05]  /*6010*/  BSYNC B1 ;  /* 0x0000000000017941 */ /* 0x000fea0003800000 */
.L_x_159:
        /* <DEDUP_REMOVED lines=11> */
.L_x_162:
[----:B------:R-:W-:Y:S05]  /*60d0*/  BSYNC B1 ;  /* 0x0000000000017941 */ /* 0x000fea0003800000 */
.L_x_161:
[----:B------:R-:W-:Y:S05]  /*60e0*/  @!P0 BRA `(.L_x_163) ;  /* 0x0000001400748947 */ /* 0x000fea0003800000 */
[----:B-----5:R-:W-:-:S05]  /*60f0*/  LOP3.LUT R2, R17, 0xffffe000, RZ, 0xc0, !PT ;  /* 0xffffe00011027812 */ /* 0x020fca00078ec0ff */
[----:B------:R-:W-:-:S04]  /*6100*/  FMUL R2, R2, R19 ;  /* 0x0000001302027220 */ /* 0x000fc80000400000 */
[----:B------:R-:W-:-:S05]  /*6110*/  FFMA R55, R55, R18, R2 ;  /* 0x0000001237377223 */ /* 0x000fca0000000002 */
[----:B------:R-:W-:-:S05]  /*6120*/  F2FP.TF32.F32.PACK_B R55, R55 ;  /* 0x00000037ff37723e */ /* 0x000fca00024050ff */
[----:B------:R0:W-:Y:S01]  /*6130*/  STG.E desc[UR36][R8.64+0xe4], R55 ;  /* 0x0000e43708007986 */ /* 0x0001e2000c101924 */
[----:B------:R-:W-:Y:S05]  /*6140*/  BRA `(.L_x_163) ;  /* 0x00000014005c7947 */ /* 0x000fea0003800000 */
.L_x_40:
[----:B------:R-:W-:Y:S01]  /*6150*/  ULDC.64 UR4, c[0x0][0x5c0] ;  /* 0x0001700000047ab9 */ /* 0x000fe20000000a00 */
[-C--:B------:R-:W-:Y:S01]  /*6160*/  FMUL R5, R56, R18.reuse ;  /* 0x0000001238057220 */ /* 0x080fe20000400000 */
[----:B------:R-:W-:Y:S01]  /*6170*/  LEA R6, P1, R96, UR4, 0x2 ;  /* 0x0000000460067c11 */ /* 0x000fe2000f8210ff */
[-C--:B------:R-:W-:Y:S01]  /*6180*/  FMUL R57, R57, R18.reuse ;  /* 0x0000001239397220 */ /* 0x080fe20000400000 */
[----:B------:R-:W-:Y:S01]  /*6190*/  ISETP.GT.AND P4, PT, R3, 0x1, PT ;  /* 0x000000010300780c */ /* 0x000fe20003f84270 */
[----:B------:R-:W-:Y:S01]  /*61a0*/  IMAD.SHL.U32 R15, R8, 0x20, RZ ;  /* 0x00000020080f7824 */ /* 0x000fe200078e00ff */
[----:B------:R-:W-:Y:S01]  /*61b0*/  LEA.HI.X R7, R96, UR5, R11, 0x2, P1 ;  /* 0x0000000560077c11 */ /* 0x000fe200088f140b */
[----:B------:R-:W-:Y:S01]  /*61c0*/  IMAD.SHL.U32 R23, R8, 0x200, RZ ;  /* 0x0000020008177824 */ /* 0x000fe200078e00ff */
[----:B------:R-:W-:Y:S01]  /*61d0*/  F2FP.TF32.F32.PACK_B R5, R5 ;  /* 0x00000005ff05723e */ /* 0x000fe200024050ff */
[-C--:B------:R-:W-:Y:S01]  /*61e0*/  FMUL R59, R59, R18.reuse ;  /* 0x000000123b3b7220 */ /* 0x080fe20000400000 */
[----:B------:R-:W-:Y:S01]  /*61f0*/  ISETP.GT.AND P1, PT, R2, RZ, P4 ;  /* 0x000000ff0200720c */ /* 0x000fe20002724270 */
[-C--:B------:R-:W-:Y:S01]  /*6200*/  FMUL R11, R58, R18.reuse ;  /* 0x000000123a0b7220 */ /* 0x080fe20000400000 */
[--C-:B------:R-:W-:Y:S01]  /*6210*/  SHF.L.U64.HI R13, R8, 0x5, R9.reuse ;  /* 0x00000005080d7819 */ /* 0x100fe20000010209 */
[----:B------:R0:W-:Y:S01]  /*6220*/  @P0 STG.E desc[UR36][R6.64], R5 ;  /* 0x0000000506000986 */ /* 0x0001e2000c101924 */
[----:B------:R-:W-:Y:S01]  /*6230*/  ISETP.GT.AND P0, PT, R2, 0x8, P4 ;  /* 0x000000080200780c */ /* 0x000fe20002704270 */
[-C--:B------:R-:W-:Y:S01]  /*6240*/  FMUL R61, R61, R18.reuse ;  /* 0x000000123d3d7220 */ /* 0x080fe20000400000 */
[----:B------:R-:W-:Y:S01]  /*6250*/  SHF.L.U64.HI R21, R8, 0x9, R9 ;  /* 0x0000000908157819 */ /* 0x000fe20000010209 */
[----:B------:R-:W-:Y:S01]  /*6260*/  FMUL R63, R63, R18 ;  /* 0x000000123f3f7220 */ /* 0x000fe20000400000 */
[----:B------:R-:W-:Y:S01]  /*6270*/  IADD3 R8, P2, R15, R6, RZ ;  /* 0x000000060f087210 */ /* 0x000fe20007f5e0ff */
[-C--:B------:R-:W-:Y:S01]  /*6280*/  FMUL R65, R65, R18.reuse ;  /* 0x0000001241417220 */ /* 0x080fe20000400000 */
[----:B------:R-:W-:Y:S01]  /*6290*/  F2FP.TF32.F32.PACK_B R57, R57 ;  /* 0x00000039ff39723e */ /* 0x000fe200024050ff */
[----:B------:R-:W-:Y:S01]  /*62a0*/  FMUL R67, R67, R18 ;  /* 0x0000001243437220 */ /* 0x000fe20000400000 */
[----:B------:R-:W-:Y:S01]  /*62b0*/  F2FP.TF32.F32.PACK_B R59, R59 ;  /* 0x0000003bff3b723e */ /* 0x000fe200024050ff */
[----:B------:R-:W-:Y:S01]  /*62c0*/  IMAD.X R9, R13, 0x1, R7, P2 ;  /* 0x000000010d097824 */ /* 0x000fe200010e0607 */
[----:B------:R-:W-:Y:S01]  /*62d0*/  ISETP.GT.AND P5, PT, R3, 0x8, PT ;  /* 0x000000080300780c */ /* 0x000fe20003fa4270 */
[----:B------:R-:W-:Y:S01]  /*62e0*/  @P1 STG.E desc[UR36][R6.64+0x4], R57 ;  /* 0x0000043906001986 */ /* 0x000fe2000c101924 */
[----:B------:R-:W-:Y:S01]  /*62f0*/  IADD3 R4, P1, P2, R23, R6, R15 ;  /* 0x0000000617047210 */ /* 0x000fe20007a3e00f */
[-C--:B------:R-:W-:Y:S01]  /*6300*/  FMUL R69, R69, R18.reuse ;  /* 0x0000001245457220 */ /* 0x080fe20000400000 */
[----:B------:R-:W-:Y:S01]  /*6310*/  ISETP.GT.AND P4, PT, R3, 0x9, PT ;  /* 0x000000090300780c */ /* 0x000fe20003f84270 */
[----:B------:R-:W-:Y:S01]  /*6320*/  @P0 STG.E desc[UR36][R8.64+0x4], R59 ;  /* 0x0000043b08000986 */ /* 0x000fe2000c101924 */
[----:B------:R-:W-:Y:S01]  /*6330*/  ISETP.GT.AND P3, PT, R2, 0x8, P6 ;  /* 0x000000080200780c */ /* 0x000fe20003764270 */
[-C--:B------:R-:W-:Y:S01]  /*6340*/  FMUL R71, R71, R18.reuse ;  /* 0x0000001247477220 */ /* 0x080fe20000400000 */
[----:B0-----:R-:W-:Y:S01]  /*6350*/  IADD3.X R5, R21, R7, R13, P1, P2 ;  /* 0x0000000715057210 */ /* 0x001fe20000fe440d */
[-C--:B------:R-:W-:Y:S01]  /*6360*/  FMUL R13, R60, R18.reuse ;  /* 0x000000123c0d7220 */ /* 0x080fe20000400000 */
[C---:B------:R-:W-:Y:S01]  /*6370*/  ISETP.GT.AND P1, PT, R2.reuse, RZ, P5 ;  /* 0x000000ff0200720c */ /* 0x040fe20002f24270 */
[-C--:B------:R-:W-:Y:S01]  /*6380*/  FMUL R73, R73, R18.reuse ;  /* 0x0000001249497220 */ /* 0x080fe20000400000 */
[C---:B------:R-:W-:Y:S01]  /*6390*/  ISETP.GT.AND P0, PT, R2.reuse, RZ, P4 ;  /* 0x000000ff0200720c */ /* 0x040fe20002704270 */
[-C--:B------:R-:W-:Y:S01]  /*63a0*/  FMUL R75, R75, R18.reuse ;  /* 0x000000124b4b7220 */ /* 0x080fe20000400000 */
[----:B------:R-:W-:Y:S01]  /*63b0*/  F2FP.TF32.F32.PACK_B R11, R11 ;  /* 0x0000000bff0b723e */ /* 0x000fe200024050ff */
[-C--:B------:R-:W-:Y:S01]  /*63c0*/  FMUL R77, R77, R18.reuse ;  /* 0x000000124d4d7220 */ /* 0x080fe20000400000 */
[----:B------:R-:W-:Y:S01]  /*63d0*/  F2FP.TF32.F32.PACK_B R13, R13 ;  /* 0x0000000dff0d723e */ /* 0x000fe200024050ff */
[-C--:B------:R-:W-:Y:S01]  /*63e0*/  FMUL R79, R79, R18.reuse ;  /* 0x000000124f4f7220 */ /* 0x080fe20000400000 */
[----:B------:R-:W-:Y:S01]  /*63f0*/  F2FP.TF32.F32.PACK_B R61, R61 ;  /* 0x0000003dff3d723e */ /* 0x000fe200024050ff */
[----:B------:R0:W-:Y:S01]  /*6400*/  @P3 STG.E desc[UR36][R8.64], R11 ;  /* 0x0000000b08003986 */ /* 0x0001e2000c101924 */
[----:B------:R-:W-:Y:S01]  /*6410*/  F2FP.TF32.F32.PACK_B R63, R63 ;  /* 0x0000003fff3f723e */ /* 0x000fe200024050ff */
[-C--:B------:R-:W-:Y:S01]  /*6420*/  FMUL R81, R81, R18.reuse ;  /* 0x0000001251517220 */ /* 0x080fe20000400000 */
[----:B------:R-:W-:Y:S01]  /*6430*/  ISETP.GT.AND P3, PT, R3, 0x10, PT ;  /* 0x000000100300780c */ /* 0x000fe20003f64270 */
[----:B------:R1:W-:Y:S01]  /*6440*/  @P1 STG.E desc[UR36][R6.64+0x20], R13 ;  /* 0x0000200d06001986 */ /* 0x0003e2000c101924 */
[C---:B------:R-:W-:Y:S01]  /*6450*/  ISETP.GT.AND P1, PT, R2.reuse, 0x8, P5 ;  /* 0x000000080200780c */ /* 0x040fe20002f24270 */
[-C--:B------:R-:W-:Y:S01]  /*6460*/  FMUL R83, R83, R18.reuse ;  /* 0x0000001253537220 */ /* 0x080fe20000400000 */
[----:B------:R-:W-:Y:S01]  /*6470*/  ISETP.GT.AND P2, PT, R3, 0x11, PT ;  /* 0x000000110300780c */ /* 0x000fe20003f44270 */
[----:B------:R-:W-:Y:S01]  /*6480*/  @P0 STG.E desc[UR36][R6.64+0x24], R61 ;  /* 0x0000243d06000986 */ /* 0x000fe2000c101924 */
[----:B------:R-:W-:Y:S01]  /*6490*/  ISETP.GT.AND P0, PT, R2, 0x8, P4 ;  /* 0x000000080200780c */ /* 0x000fe20002704270 */
[-C--:B------:R-:W-:Y:S01]  /*64a0*/  FMUL R17, R84, R18.reuse ;  /* 0x0000001254117220 */ /* 0x080fe20000400000 */
[----:B------:R-:W-:Y:S01]  /*64b0*/  F2FP.TF32.F32.PACK_B R65, R65 ;  /* 0x00000041ff41723e */ /* 0x000fe200024050ff */
[-C--:B0-----:R-:W-:Y:S01]  /*64c0*/  FMUL R11, R62, R18.reuse ;  /* 0x000000123e0b7220 */ /* 0x081fe20000400000 */
[----:B------:R-:W-:Y:S01]  /*64d0*/  F2FP.TF32.F32.PACK_B R67, R67 ;  /* 0x00000043ff43723e */ /* 0x000fe200024050ff */
[-C--:B------:R-:W-:Y:S01]  /*64e0*/  FMUL R85, R85, R18.reuse ;  /* 0x0000001255557220 */ /* 0x080fe20000400000 */
[----:B------:R-:W-:Y:S01]  /*64f0*/  F2FP.TF32.F32.PACK_B R69, R69 ;  /* 0x00000045ff45723e */ /* 0x000fe200024050ff */
[-C--:B-1----:R-:W-:Y:S01]  /*6500*/  FMUL R13, R64, R18.reuse ;  /* 0x00000012400d7220 */ /* 0x082fe20000400000 */
[----:B------:R-:W-:Y:S01]  /*6510*/  F2FP.TF32.F32.PACK_B R11, R11 ;  /* 0x0000000bff0b723e */ /* 0x000fe200024050ff */
[-C--:B------:R-:W-:Y:S01]  /*6520*/  FMUL R87, R87, R18.reuse ;  /* 0x0000001257577220 */ /* 0x080fe20000400000 */
[----:B------:R-:W-:Y:S01]  /*6530*/  F2FP.TF32.F32.PACK_B R71, R71 ;  /* 0x00000047ff47723e */ /* 0x000fe200024050ff */
[-C--:B------:R-:W-:Y:S01]  /*6540*/  FMUL R25, R25, R18.reuse ;  /* 0x0000001219197220 */ /* 0x080fe20000400000 */
[----:B------:R-:W-:Y:S01]  /*6550*/  F2FP.TF32.F32.PACK_B R13, R13 ;  /* 0x0000000dff0d723e */ /* 0x000fe200024050ff */
[----:B------:R-:W-:Y:S01]  /*6560*/  @P0 STG.E desc[UR36][R8.64+0x24], R63 ;  /* 0x0000243f08000986 */ /* 0x000fe2000c101924 */
[C---:B------:R-:W-:Y:S01]  /*6570*/  ISETP.GT.AND P0, PT, R2.reuse, RZ, P3 ;  /* 0x000000ff0200720c */ /* 0x040fe20001f04270 */
[-C--:B------:R-:W-:Y:S01]  /*6580*/  FMUL R27, R27, R18.reuse ;  /* 0x000000121b1b7220 */ /* 0x080fe20000400000 */
[----:B------:R-:W-:Y:S01]  /*6590*/  F2FP.TF32.F32.PACK_B R73, R73 ;  /* 0x00000049ff49723e */ /* 0x000fe200024050ff */
[----:B------:R0:W-:Y:S01]  /*65a0*/  @P1 STG.E desc[UR36][R8.64+0x20], R11 ;  /* 0x0000200b08001986 */ /* 0x0001e2000c101924 */
[----:B------:R-:W-:Y:S01]  /*65b0*/  ISETP.GT.AND P1, PT, R3, 0x19, PT ;  /* 0x000000190300780c */ /* 0x000fe20003f24270 */
[-C--:B------:R-:W-:Y:S01]  /*65c0*/  FMUL R29, R29, R18.reuse ;  /* 0x000000121d1d7220 */ /* 0x080fe20000400000 */
[----:B------:R-:W-:Y:S01]  /*65d0*/  F2FP.TF32.F32.PACK_B R75, R75 ;  /* 0x0000004bff4b723e */ /* 0x000fe200024050ff */
[-C--:B------:R-:W-:Y:S01]  /*65e0*/  FMUL R31, R31, R18.reuse ;  /* 0x000000121f1f7220 */ /* 0x080fe20000400000 */
[----:B------:R-:W-:Y:S01]  /*65f0*/  ISETP.GT.AND P5, PT, R3, 0x28, PT ;  /* 0x000000280300780c */ /* 0x000fe20003fa4270 */
[-C--:B------:R-:W-:Y:S01]  /*6600*/  FMUL R33, R33, R18.reuse ;  /* 0x0000001221217220 */ /* 0x080fe20000400000 */
[----:B------:R-:W-:Y:S01]  /*6610*/  ISETP.GT.AND P4, PT, R3, 0x29, PT ;  /* 0x000000290300780c */ /* 0x000fe20003f84270 */
[-C--:B------:R-:W-:Y:S01]  /*6620*/  FMUL R35, R35, R18.reuse ;  /* 0x0000001223237220 */ /* 0x080fe20000400000 */
[----:B------:R-:W-:Y:S01]  /*6630*/  F2FP.TF32.F32.PACK_B R77, R77 ;  /* 0x0000004dff4d723e */ /* 0x000fe200024050ff */
[----:B------:R1:W-:Y:S01]  /*6640*/  @P0 STG.E desc[UR36][R6.64+0x40], R13 ;  /* 0x0000400d06000986 */ /* 0x0003e2000c101924 */
[----:B------:R-:W-:Y:S01]  /*6650*/  ISETP.GT.AND P0, PT, R2, RZ, P2 ;  /* 0x000000ff0200720c */ /* 0x000fe20001704270 */
[-C--:B0-----:R-:W-:Y:S01]  /*6660*/  FMUL R11, R66, R18.reuse ;  /* 0x00000012420b7220 */ /* 0x081fe20000400000 */
[----:B------:R-:W-:Y:S01]  /*6670*/  F2FP.TF32.F32.PACK_B R79, R79 ;  /* 0x0000004fff4f723e */ /* 0x000fe200024050ff */
[-C--:B------:R-:W-:Y:S01]  /*6680*/  FMUL R37, R37, R18.reuse ;  /* 0x0000001225257220 */ /* 0x080fe20000400000 */
[----:B------:R-:W-:Y:S01]  /*6690*/  F2FP.TF32.F32.PACK_B R81, R81 ;  /* 0x00000051ff51723e */ /* 0x000fe200024050ff */
[-C--:B------:R-:W-:Y:S01]  /*66a0*/  FMUL R39, R39, R18.reuse ;  /* 0x0000001227277220 */ /* 0x080fe20000400000 */
[----:B------:R-:W-:Y:S01]  /*66b0*/  F2FP.TF32.F32.PACK_B R11, R11 ;  /* 0x0000000bff0b723e */ /* 0x000fe200024050ff */
[-C--:B------:R-:W-:Y:S01]  /*66c0*/  FMUL R41, R41, R18.reuse ;  /* 0x0000001229297220 */ /* 0x080fe20000400000 */
[----:B------:R-:W-:Y:S01]  /*66d0*/  F2FP.TF32.F32.PACK_B R83, R83 ;  /* 0x00000053ff53723e */ /* 0x000fe200024050ff */
[-C--:B------:R-:W-:Y:S01]  /*66e0*/  FMUL R43, R43, R18.reuse ;  /* 0x000000122b2b7220 */ /* 0x080fe20000400000 */
[----:B------:R-:W-:Y:S01]  /*66f0*/  F2FP.TF32.F32.PACK_B R17, R17 ;  /* 0x00000011ff11723e */ /* 0x000fe200024050ff */
[-C--:B-1----:R-:W-:Y:S01]  /*6700*/  FMUL R13, R68, R18.reuse ;  /* 0x00000012440d7220 */ /* 0x082fe20000400000 */
[----:B------:R-:W-:Y:S01]  /*6710*/  P2R R22, PR, RZ, 0x20 ;  /* 0x00000020ff167803 */ /* 0x000fe20000000000 */
[----:B------:R-:W-:Y:S01]  /*6720*/  @P0 STG.E desc[UR36][R6.64+0x44], R65 ;  /* 0x0000444106000986 */ /* 0x000fe2000c101924 */
[C---:B------:R-:W-:Y:S01]  /*6730*/  ISETP.GT.AND P0, PT, R2.reuse, 0x8, P3 ;  /* 0x000000080200780c */ /* 0x040fe20001f04270 */
[-C--:B------:R-:W-:Y:S01]  /*6740*/  FMUL R45, R45, R18.reuse ;  /* 0x000000122d2d7220 */ /* 0x080fe20000400000 */
[----:B------:R-:W-:Y:S01]  /*6750*/  F2FP.TF32.F32.PACK_B R13, R13 ;  /* 0x0000000dff0d723e */ /* 0x000fe200024050ff */
[-C--:B------:R-:W-:Y:S01]  /*6760*/  FMUL R47, R47, R18.reuse ;  /* 0x000000122f2f7220 */ /* 0x080fe20000400000 */
[----:B------:R-:W-:Y:S01]  /*6770*/  ISETP.GT.AND P3, PT, R3, 0x30, PT ;  /* 0x000000300300780c */ /* 0x000fe20003f64270 */
[-C--:B------:R-:W-:Y:S01]  /*6780*/  FMUL R49, R49, R18.reuse ;  /* 0x0000001231317220 */ /* 0x080fe20000400000 */
[----:B------:R-:W-:Y:S01]  /*6790*/  P2R R20, PR, RZ, 0x10 ;  /* 0x00000010ff147803 */ /* 0x000fe20000000000 */
[-C--:B------:R-:W-:Y:S01]  /*67a0*/  FMUL R51, R51, R18.reuse ;  /* 0x0000001233337220 */ /* 0x080fe20000400000 */
[----:B------:R-:W-:Y:S01]  /*67b0*/  F2FP.TF32.F32.PACK_B R85, R85 ;  /* 0x00000055ff55723e */ /* 0x000fe200024050ff */
[-C--:B------:R-:W-:Y:S01]  /*67c0*/  FMUL R53, R53, R18.reuse ;  /* 0x0000001235357220 */ /* 0x080fe20000400000 */
[----:B------:R-:W-:Y:S01]  /*67d0*/  F2FP.TF32.F32.PACK_B R87, R87 ;  /* 0x00000057ff57723e */ /* 0x000fe200024050ff */
[----:B------:R-:W-:Y:S01]  /*67e0*/  FMUL R55, R55, R18 ;  /* 0x0000001237377220 */ /* 0x000fe20000400000 */
[----:B------:R-:W-:Y:S01]  /*67f0*/  F2FP.TF32.F32.PACK_B R25, R25 ;  /* 0x00000019ff19723e */ /* 0x000fe200024050ff */
[----:B------:R0:W-:Y:S01]  /*6800*/  @P0 STG.E desc[UR36][R8.64+0x40], R11 ;  /* 0x0000400b08000986 */ /* 0x0001e2000c101924 */
[----:B------:R-:W-:-:S02]  /*6810*/  ISETP.GT.AND P0, PT, R2, 0x8, P2 ;  /* 0x000000080200780c */ /* 0x000fc40001704270 */
[----:B------:R-:W-:Y:S02]  /*6820*/  ISETP.GT.AND P2, PT, R3, 0x18, PT ;  /* 0x000000180300780c */ /* 0x000fe40003f44270 */
[----:B------:R-:W-:Y:S02]  /*6830*/  F2FP.TF32.F32.PACK_B R27, R27 ;  /* 0x0000001bff1b723e */ /* 0x000fe400024050ff */
[----:B------:R-:W-:Y:S02]  /*6840*/  F2FP.TF32.F32.PACK_B R29, R29 ;  /* 0x0000001dff1d723e */ /* 0x000fe400024050ff */
[----:B------:R-:W-:Y:S02]  /*6850*/  F2FP.TF32.F32.PACK_B R31, R31 ;  /* 0x0000001fff1f723e */ /* 0x000fe400024050ff */
[----:B------:R-:W-:Y:S01]  /*6860*/  F2FP.TF32.F32.PACK_B R33, R33 ;  /* 0x00000021ff21723e */ /* 0x000fe200024050ff */
[----:B0-----:R-:W-:Y:S01]  /*6870*/  FMUL R11, R70, R18 ;  /* 0x00000012460b7220 */ /* 0x001fe20000400000 */
[----:B------:R-:W-:Y:S01]  /*6880*/  F2FP.TF32.F32.PACK_B R35, R35 ;  /* 0x00000023ff23723e */ /* 0x000fe200024050ff */
[----:B------:R-:W-:Y:S01]  /*6890*/  @P0 STG.E desc[UR36][R8.64+0x44], R67 ;  /* 0x0000444308000986 */ /* 0x000fe2000c101924 */
[----:B------:R-:W-:-:S02]  /*68a0*/  ISETP.GT.AND P0, PT, R2, RZ, P2 ;  /* 0x000000ff0200720c */ /* 0x000fc40001704270 */
[----:B------:R-:W-:Y:S02]  /*68b0*/  F2FP.TF32.F32.PACK_B R11, R11 ;  /* 0x0000000bff0b723e */ /* 0x000fe400024050ff */
[----:B------:R-:W-:Y:S02]  /*68c0*/  F2FP.TF32.F32.PACK_B R37, R37 ;  /* 0x00000025ff25723e */ /* 0x000fe400024050ff */
[----:B------:R-:W-:Y:S02]  /*68d0*/  F2FP.TF32.F32.PACK_B R39, R39 ;  /* 0x00000027ff27723e */ /* 0x000fe400024050ff */
[----:B------:R-:W-:Y:S02]  /*68e0*/  F2FP.TF32.F32.PACK_B R41, R41 ;  /* 0x00000029ff29723e */ /* 0x000fe400024050ff */
[----:B------:R-:W-:Y:S02]  /*68f0*/  F2FP.TF32.F32.PACK_B R43, R43 ;  /* 0x0000002bff2b723e */ /* 0x000fe400024050ff */
[----:B------:R-:W-:Y:S01]  /*6900*/  F2FP.TF32.F32.PACK_B R45, R45 ;  /* 0x0000002dff2d723e */ /* 0x000fe200024050ff */
[----:B------:R0:W-:Y:S01]  /*6910*/  @P0 STG.E desc[UR36][R6.64+0x60], R13 ;  /* 0x0000600d06000986 */ /* 0x0001e2000c101924 */
[----:B------:R-:W-:-:S02]  /*6920*/  ISETP.GT.AND P0, PT, R2, RZ, P1 ;  /* 0x000000ff0200720c */ /* 0x000fc40000f04270 */
[----:B------:R-:W-:Y:S02]  /*6930*/  F2FP.TF32.F32.PACK_B R47, R47 ;  /* 0x0000002fff2f723e */ /* 0x000fe400024050ff */
[----:B------:R-:W-:Y:S02]  /*6940*/  F2FP.TF32.F32.PACK_B R49, R49 ;  /* 0x00000031ff31723e */ /* 0x000fe400024050ff */
[----:B------:R-:W-:Y:S02]  /*6950*/  F2FP.TF32.F32.PACK_B R51, R51 ;  /* 0x00000033ff33723e */ /* 0x000fe400024050ff */
[----:B------:R-:W-:Y:S02]  /*6960*/  F2FP.TF32.F32.PACK_B R53, R53 ;  /* 0x00000035ff35723e */ /* 0x000fe400024050ff */
[----:B------:R-:W-:Y:S01]  /*6970*/  F2FP.TF32.F32.PACK_B R55, R55 ;  /* 0x00000037ff37723e */ /* 0x000fe200024050ff */
[----:B0-----:R-:W-:Y:S02]  /*6980*/  FMUL R13, R72, R18 ;  /* 0x00000012480d7220 */ /* 0x001fe40000400000 */
[----:B------:R-:W-:Y:S01]  /*6990*/  @P0 STG.E desc[UR36][R6.64+0x64], R69 ;  /* 0x0000644506000986 */ /* 0x000fe2000c101924 */
[----:B------:R-:W-:-:S02]  /*69a0*/  ISETP.GT.AND P0, PT, R2, 0x8, P2 ;  /* 0x000000080200780c */ /* 0x000fc40001704270 */
[----:B------:R-:W-:Y:S02]  /*69b0*/  ISETP.GT.AND P2, PT, R3, 0x20, PT ;  /* 0x000000200300780c */ /* 0x000fe40003f44270 */
[----:B------:R-:W-:-:S09]  /*69c0*/  F2FP.TF32.F32.PACK_B R13, R13 ;  /* 0x0000000dff0d723e */ /* 0x000fd200024050ff */
[----:B------:R0:W-:Y:S01]  /*69d0*/  @P0 STG.E desc[UR36][R8.64+0x60], R11 ;  /* 0x0000600b08000986 */ /* 0x0001e2000c101924 */
[----:B------:R-:W-:Y:S02]  /*69e0*/  ISETP.GT.AND P0, PT, R2, 0x8, P1 ;  /* 0x000000080200780c */ /* 0x000fe40000f04270 */
[----:B------:R-:W-:Y:S01]  /*69f0*/  ISETP.GT.AND P1, PT, R3, 0x21, PT ;  /* 0x000000210300780c */ /* 0x000fe20003f24270 */
[----:B0-----:R-:W-:-:S10]  /*6a00*/  FMUL R11, R74, R18 ;  /* 0x000000124a0b7220 */ /* 0x001fd40000400000 */
[----:B------:R-:W-:Y:S01]  /*6a10*/  @P0 STG.E desc[UR36][R8.64+0x64], R71 ;  /* 0x0000644708000986 */ /* 0x000fe2000c101924 */
[----:B------:R-:W-:Y:S02]  /*6a20*/  ISETP.GT.AND P0, PT, R2, RZ, P2 ;  /* 0x000000ff0200720c */ /* 0x000fe40001704270 */
[----:B------:R-:W-:-:S11]  /*6a30*/  F2FP.TF32.F32.PACK_B R11, R11 ;  /* 0x0000000bff0b723e */ /* 0x000fd600024050ff */
[----:B------:R0:W-:Y:S01]  /*6a40*/  @P0 STG.E desc[UR36][R6.64+0x80], R13 ;  /* 0x0000800d06000986 */ /* 0x0001e2000c101924 */
[----:B------:R-:W-:Y:S01]  /*6a50*/  ISETP.GT.AND P0, PT, R2, RZ, P1 ;  /* 0x000000ff0200720c */ /* 0x000fe20000f04270 */
[----:B0-----:R-:W-:-:S12]  /*6a60*/  FMUL R13, R76, R18 ;  /* 0x000000124c0d7220 */ /* 0x001fd80000400000 */
[----:B------:R-:W-:Y:S01]  /*6a70*/  @P0 STG.E desc[UR36][R6.64+0x84], R73 ;  /* 0x0000844906000986 */ /* 0x000fe2000c101924 */
[----:B------:R-:W-:Y:S02]  /*6a80*/  ISETP.GT.AND P0, PT, R2, 0x8, P2 ;  /* 0x000000080200780c */ /* 0x000fe40001704270 */
[----:B------:R-:W-:Y:S02]  /*6a90*/  F2FP.TF32.F32.PACK_B R13, R13 ;  /* 0x0000000dff0d723e */ /* 0x000fe400024050ff */
[----:B------:R-:W-:-:S09]  /*6aa0*/  ISETP.GT.AND P2, PT, R3, 0x38, PT ;  /* 0x000000380300780c */ /* 0x000fd20003f44270 */
[----:B------:R0:W-:Y:S01]  /*6ab0*/  @P0 STG.E desc[UR36][R8.64+0x80], R11 ;  /* 0x0000800b08000986 */ /* 0x0001e2000c101924 */
[----:B------:R-:W-:Y:S01]  /*6ac0*/  ISETP.GT.AND P0, PT, R2, 0x8, P1 ;  /* 0x000000080200780c */ /* 0x000fe20000f04270 */
[----:B0-----:R-:W-:-:S12]  /*6ad0*/  FMUL R11, R78, R18 ;  /* 0x000000124e0b7220 */ /* 0x001fd80000400000 */
        /* <DEDUP_REMOVED lines=8> */
[----:B------:R-:W-:-:S11]  /*6b60*/  F2FP.TF32.F32.PACK_B R13, R13 ;  /* 0x0000000dff0d723e */ /* 0x000fd600024050ff */
[----:B------:R0:W-:Y:S01]  /*6b70*/  @P0 STG.E desc[UR36][R8.64+0xa0], R11 ;  /* 0x0000a00b08000986 */ /* 0x0001e2000c101924 */
[C---:B------:R-:W-:Y:S02]  /*6b80*/  ISETP.GT.AND P0, PT, R2.reuse, 0x8, P4 ;  /* 0x000000080200780c */ /* 0x040fe40002704270 */
[----:B------:R-:W-:Y:S01]  /*6b90*/  ISETP.GT.AND P4, PT, R2, 0x8, P2 ;  /* 0x000000080200780c */ /* 0x000fe20001784270 */
[----:B0-----:R-:W-:-:S10]  /*6ba0*/  FMUL R11, R82, R18 ;  /* 0x00000012520b7220 */ /* 0x001fd40000400000 */
[----:B------:R-:W-:Y:S01]  /*6bb0*/  @P0 STG.E desc[UR36][R8.64+0xa4], R79 ;  /* 0x0000a44f08000986 */ /* 0x000fe2000c101924 */
[----:B------:R-:W-:Y:S02]  /*6bc0*/  ISETP.GT.AND P0, PT, R2, RZ, P3 ;  /* 0x000000ff0200720c */ /* 0x000fe40001f04270 */
[----:B------:R-:W-:-:S11]  /*6bd0*/  F2FP.TF32.F32.PACK_B R11, R11 ;  /* 0x0000000bff0b723e */ /* 0x000fd600024050ff */
[----:B------:R0:W-:Y:S01]  /*6be0*/  @P0 STG.E desc[UR36][R6.64+0xc0], R13 ;  /* 0x0000c00d06000986 */ /* 0x0001e2000c101924 */
[----:B------:R-:W-:-:S04]  /*6bf0*/  ISETP.GT.AND P0, PT, R3, 0x31, PT ;  /* 0x000000310300780c */ /* 0x000fc80003f04270 */
[----:B------:R-:W-:-:S13]  /*6c00*/  ISETP.GT.AND P1, PT, R2, RZ, P0 ;  /* 0x000000ff0200720c */ /* 0x000fda0000724270 */
[----:B------:R-:W-:Y:S01]  /*6c10*/  @P1 STG.E desc[UR36][R6.64+0xc4], R81 ;  /* 0x0000c45106001986 */ /* 0x000fe2000c101924 */
[----:B------:R-:W-:-:S13]  /*6c20*/  ISETP.GT.AND P1, PT, R2, 0x8, P3 ;  /* 0x000000080200780c */ /* 0x000fda0001f24270 */
[----:B------:R1:W-:Y:S01]  /*6c30*/  @P1 STG.E desc[UR36][R8.64+0xc0], R11 ;  /* 0x0000c00b08001986 */ /* 0x0003e2000c101924 */
[----:B------:R-:W-:-:S13]  /*6c40*/  ISETP.GT.AND P1, PT, R2, 0x8, P0 ;  /* 0x000000080200780c */ /* 0x000fda0000724270 */
[----:B------:R-:W-:Y:S01]  /*6c50*/  @P1 STG.E desc[UR36][R8.64+0xc4], R83 ;  /* 0x0000c45308001986 */ /* 0x000fe2000c101924 */
[----:B------:R-:W-:-:S05]  /*6c60*/  IADD3 R12, P1, R23, R8, RZ ;  /* 0x00000008170c7210 */ /* 0x000fca0007f3e0ff */
[----:B0-----:R-:W-:Y:S01]  /*6c70*/  IMAD.X R13, R21, 0x1, R9, P1 ;  /* 0x00000001150d7824 */ /* 0x001fe200008e0609 */
[----:B------:R-:W-:-:S13]  /*6c80*/  ISETP.GT.AND P1, PT, R2, RZ, P2 ;  /* 0x000000ff0200720c */ /* 0x000fda0001724270 */
[----:B------:R0:W-:Y:S01]  /*6c90*/  @P1 STG.E desc[UR36][R6.64+0xe0], R17 ;  /* 0x0000e01106001986 */ /* 0x0001e2000c101924 */
[----:B------:R-:W-:-:S05]  /*6ca0*/  IADD3 R14, P1, R23, R8, RZ ;  /* 0x00000008170e7210 */ /* 0x000fca0007f3e0ff */
[----:B------:R-:W-:Y:S01]  /*6cb0*/  IMAD.X R15, R21, 0x1, R9, P1 ;  /* 0x00000001150f7824 */ /* 0x000fe200008e0609 */
[----:B------:R-:W-:-:S05]  /*6cc0*/  IADD3 R10, P1, R23, R6, RZ ;  /* 0x00000006170a7210 */ /* 0x000fca0007f3e0ff */
[----:B-1----:R-:W-:Y:S01]  /*6cd0*/  IMAD.X R11, R21, 0x1, R7, P1 ;  /* 0x00000001150b7824 */ /* 0x002fe200008e0607 */
[----:B------:R-:W-:Y:S01]  /*6ce0*/  ISETP.GT.AND P1, PT, R3, 0x39, PT ;  /* 0x000000390300780c */ /* 0x000fe20003f24270 */
[-C--:B0-----:R-:W-:Y:S01]  /*6cf0*/  FMUL R17, R86, R18.reuse ;  /* 0x0000001256117220 */ /* 0x081fe20000400000 */
[----:B------:R-:W-:Y:S02]  /*6d00*/  FMUL R21, R24, R18 ;  /* 0x0000001218157220 */ /* 0x000fe40000400000 */
[----:B------:R-:W-:Y:S02]  /*6d10*/  ISETP.GT.AND P5, PT, R2, RZ, P1 ;  /* 0x000000ff0200720c */ /* 0x000fe40000fa4270 */
[----:B------:R-:W-:Y:S02]  /*6d20*/  F2FP.TF32.F32.PACK_B R17, R17 ;  /* 0x00000011ff11723e */ /* 0x000fe400024050ff */
[----:B------:R-:W-:-:S09]  /*6d30*/  F2FP.TF32.F32.PACK_B R21, R21 ;  /* 0x00000015ff15723e */ /* 0x000fd200024050ff */
[----:B------:R-:W-:Y:S01]  /*6d40*/  @P5 STG.E desc[UR36][R6.64+0xe4], R85 ;  /* 0x0000e45506005986 */ /* 0x000fe2000c101924 */
[----:B------:R-:W-:-:S03]  /*6d50*/  ISETP.GT.AND P5, PT, R3, 0x1, PT ;  /* 0x000000010300780c */ /* 0x000fc60003fa4270 */
[----:B------:R0:W-:Y:S01]  /*6d60*/  @P4 STG.E desc[UR36][R8.64+0xe0], R17 ;  /* 0x0000e01108004986 */ /* 0x0001e2000c101924 */
[C---:B------:R-:W-:Y:S02]  /*6d70*/  ISETP.GT.AND P4, PT, R2.reuse, 0x8, P1 ;  /* 0x000000080200780c */ /* 0x040fe40000f84270 */
[----:B------:R-:W-:Y:S01]  /*6d80*/  ISETP.GT.AND P5, PT, R2, 0x80, P5 ;  /* 0x000000800200780c */ /* 0x000fe20002fa4270 */
[----:B0-----:R-:W-:-:S10]  /*6d90*/  FMUL R17, R28, R18 ;  /* 0x000000121c117220 */ /* 0x001fd40000400000 */
[----:B------:R0:W-:Y:S01]  /*6da0*/  @P4 STG.E desc[UR36][R8.64+0xe4], R87 ;  /* 0x0000e45708004986 */ /* 0x0001e2000c101924 */
[C---:B------:R-:W-:Y:S01]  /*6db0*/  ISETP.GT.AND P4, PT, R2.reuse, 0x80, P6 ;  /* 0x000000800200780c */ /* 0x040fe20003784270 */
[----:B------:R-:W-:Y:S01]  /*6dc0*/  @P5 IMAD.MOV.U32 R6, RZ, RZ, R10 ;  /* 0x000000ffff065224 */ /* 0x000fe200078e000a */
[----:B------:R-:W-:Y:S01]  /*6dd0*/  ISETP.GT.AND P6, PT, R2, 0x88, P6 ;  /* 0x000000880200780c */ /* 0x000fe200037c4270 */
[----:B------:R-:W-:Y:S01]  /*6de0*/  @P5 IMAD.MOV.U32 R7, RZ, RZ, R11 ;  /* 0x000000ffff075224 */ /* 0x000fe200078e000b */
[----:B------:R-:W-:Y:S01]  /*6df0*/  F2FP.TF32.F32.PACK_B R17, R17 ;  /* 0x00000011ff11723e */ /* 0x000fe200024050ff */
[----:B0-----:R-:W-:-:S08]  /*6e00*/  FMUL R9, R26, R18 ;  /* 0x000000121a097220 */ /* 0x001fd00000400000 */
[----:B------:R-:W-:Y:S01]  /*6e10*/  @P4 STG.E desc[UR36][R10.64], R21 ;  /* 0x000000150a004986 */ /* 0x000fe2000c101924 */
[----:B------:R-:W-:Y:S02]  /*6e20*/  ISETP.NE.AND P4, PT, R20, RZ, PT ;  /* 0x000000ff1400720c */ /* 0x000fe40003f85270 */
[----:B------:R-:W-:Y:S01]  /*6e30*/  F2FP.TF32.F32.PACK_B R9, R9 ;  /* 0x00000009ff09723e */ /* 0x000fe200024050ff */
[----:B------:R-:W-:Y:S01]  /*6e40*/  @P5 STG.E desc[UR36][R6.64+0x4], R25 ;  /* 0x0000041906005986 */ /* 0x000fe2000c101924 */
[----:B------:R-:W-:-:S03]  /*6e50*/  ISETP.NE.AND P5, PT, R22, RZ, PT ;  /* 0x000000ff1600720c */ /* 0x000fc60003fa5270 */
[----:B------:R0:W-:Y:S01]  /*6e60*/  @P6 STG.E desc[UR36][R12.64], R9 ;  /* 0x000000090c006986 */ /* 0x0001e2000c101924 */
[----:B------:R-:W-:-:S04]  /*6e70*/  ISETP.GT.AND P6, PT, R3, 0x1, PT ;  /* 0x000000010300780c */ /* 0x000fc80003fc4270 */
[----:B------:R-:W-:Y:S01]  /*6e80*/  ISETP.GT.AND P6, PT, R2, 0x88, P6 ;  /* 0x000000880200780c */ /* 0x000fe200037c4270 */
[-C--:B0-----:R-:W-:Y:S01]  /*6e90*/  FMUL R9, R30, R18.reuse ;  /* 0x000000121e097220 */ /* 0x081fe20000400000 */
[----:B------:R-:W-:-:S04]  /*6ea0*/  FMUL R13, R32, R18 ;  /* 0x00000012200d7220 */ /* 0x000fc80000400000 */
[----:B------:R-:W-:-:S07]  /*6eb0*/  F2FP.TF32.F32.PACK_B R9, R9 ;  /* 0x00000009ff09723e */ /* 0x000fce00024050ff */
[----:B------:R0:W-:Y:S01]  /*6ec0*/  @P6 STG.E desc[UR36][R14.64+0x4], R27 ;  /* 0x0000041b0e006986 */ /* 0x0001e2000c101924 */
[----:B------:R-:W-:Y:S02]  /*6ed0*/  ISETP.GT.AND P6, PT, R3, 0x8, PT ;  /* 0x000000080300780c */ /* 0x000fe40003fc4270 */
[----:B------:R-:W-:Y:S02]  /*6ee0*/  F2FP.TF32.F32.PACK_B R13, R13 ;  /* 0x0000000dff0d723e */ /* 0x000fe400024050ff */
[----:B------:R-:W-:Y:S01]  /*6ef0*/  ISETP.GT.AND P6, PT, R2, 0x80, P6 ;  /* 0x000000800200780c */ /* 0x000fe200037c4270 */
[----:B0-----:R-:W-:-:S05]  /*6f00*/  FMUL R15, R52, R18 ;  /* 0x00000012340f7220 */ /* 0x001fca0000400000 */
[----:B------:R-:W-:-:S07]  /*6f10*/  F2FP.TF32.F32.PACK_B R15, R15 ;  /* 0x0000000fff0f723e */ /* 0x000fce00024050ff */
[----:B------:R-:W-:Y:S02]  /*6f20*/  @P6 IMAD.MOV.U32 R6, RZ, RZ, R10 ;  /* 0x000000ffff066224 */ /* 0x000fe400078e000a */
[----:B------:R-:W-:-:S05]  /*6f30*/  @P6 IMAD.MOV.U32 R7, RZ, RZ, R11 ;  /* 0x000000ffff076224 */ /* 0x000fca00078e000b */
[----:B------:R0:W-:Y:S01]  /*6f40*/  @P6 STG.E desc[UR36][R6.64+0x20], R17 ;  /* 0x0000201106006986 */ /* 0x0001e2000c101924 */
[----:B------:R-:W-:-:S04]  /*6f50*/  ISETP.GT.AND P6, PT, R3, 0x9, PT ;  /* 0x000000090300780c */ /* 0x000fc80003fc4270 */
[----:B------:R-:W-:-:S13]  /*6f60*/  ISETP.GT.AND P6, PT, R2, 0x80, P6 ;  /* 0x000000800200780c */ /* 0x000fda00037c4270 */
[----:B0-----:R-:W-:Y:S02]  /*6f70*/  @P6 IMAD.MOV.U32 R6, RZ, RZ, R10 ;  /* 0x000000ffff066224 */ /* 0x001fe400078e000a */
[----:B------:R-:W-:-:S05]  /*6f80*/  @P6 IMAD.MOV.U32 R7, RZ, RZ, R11 ;  /* 0x000000ffff076224 */ /* 0x000fca00078e000b */
[----:B------:R-:W-:Y:S01]  /*6f90*/  @P6 STG.E desc[UR36][R6.64+0x24], R29 ;  /* 0x0000241d06006986 */ /* 0x000fe2000c101924 */
[----:B------:R-:W-:-:S04]  /*6fa0*/  ISETP.GT.AND P6, PT, R3, 0x8, PT ;  /* 0x000000080300780c */ /* 0x000fc80003fc4270 */
[----:B------:R-:W-:-:S13]  /*6fb0*/  ISETP.GT.AND P6, PT, R2, 0x88, P6 ;  /* 0x000000880200780c */ /* 0x000fda00037c4270 */
[----:B------:R0:W-:Y:S01]  /*6fc0*/  @P6 STG.E desc[UR36][R4.64+0x20], R9 ;  /* 0x0000200904006986 */ /* 0x0001e2000c101924 */
[----:B------:R-:W-:-:S04]  /*6fd0*/  ISETP.GT.AND P6, PT, R3, 0x9, PT ;  /* 0x000000090300780c */ /* 0x000fc80003fc4270 */
[----:B------:R-:W-:Y:S01]  /*6fe0*/  ISETP.GT.AND P6, PT, R2, 0x88, P6 ;  /* 0x000000880200780c */ /* 0x000fe200037c4270 */
[----:B0-----:R-:W-:-:S05]  /*6ff0*/  FMUL R9, R34, R18 ;  /* 0x0000001222097220 */ /* 0x001fca0000400000 */
[----:B------:R-:W-:-:S07]  /*7000*/  F2FP.TF32.F32.PACK_B R9, R9 ;  /* 0x00000009ff09723e */ /* 0x000fce00024050ff */
[----:B------:R-:W-:Y:S01]  /*7010*/  @P6 STG.E desc[UR36][R4.64+0x24], R31 ;  /* 0x0000241f04006986 */ /* 0x000fe2000c101924 */
[----:B------:R-:W-:-:S04]  /*7020*/  ISETP.GT.AND P6, PT, R3, 0x10, PT ;  /* 0x000000100300780c */ /* 0x000fc80003fc4270 */
[----:B------:R-:W-:-:S13]  /*7030*/  ISETP.GT.AND P6, PT, R2, 0x80, P6 ;  /* 0x000000800200780c */ /* 0x000fda00037c4270 */
[----:B------:R-:W-:Y:S02]  /*7040*/  @P6 IMAD.MOV.U32 R6, RZ, RZ, R10 ;  /* 0x000000ffff066224 */ /* 0x000fe400078e000a */
[----:B------:R-:W-:-:S05]  /*7050*/  @P6 IMAD.MOV.U32 R7, RZ, RZ, R11 ;  /* 0x000000ffff076224 */ /* 0x000fca00078e000b */
[----:B------:R0:W-:Y:S01]  /*7060*/  @P6 STG.E desc[UR36][R6.64+0x40], R13 ;  /* 0x0000400d06006986 */ /* 0x0001e2000c101924 */
[----:B------:R-:W-:-:S04]  /*7070*/  ISETP.GT.AND P6, PT, R3, 0x11, PT ;  /* 0x000000110300780c */ /* 0x000fc80003fc4270 */
[----:B------:R-:W-:Y:S01]  /*7080*/  ISETP.GT.AND P6, PT, R2, 0x80, P6 ;  /* 0x000000800200780c */ /* 0x000fe200037c4270 */
[----:B0-----:R-:W-:-:S05]  /*7090*/  FMUL R13, R36, R18 ;  /* 0x00000012240d7220 */ /* 0x001fca0000400000 */
[----:B------:R-:W-:-:S07]  /*70a0*/  F2FP.TF32.F32.PACK_B R13, R13 ;  /* 0x0000000dff0d723e */ /* 0x000fce00024050ff */
[----:B------:R-:W-:Y:S02]  /*70b0*/  @P6 IMAD.MOV.U32 R6, RZ, RZ, R10 ;  /* 0x000000ffff066224 */ /* 0x000fe400078e000a */
        /* <DEDUP_REMOVED lines=45> */
[----:B------:R-:W-:Y:S01]  /*7390*/  ISETP.GT.AND P6, PT, R3, 0x21, PT ;  /* 0x000000210300780c */ /* 0x000fe20003fc4270 */
[----:B------:R-:W-:-:S03]  /*73a0*/  FMUL R3, R44, R18 ;  /* 0x000000122c037220 */ /* 0x000fc60000400000 */
[----:B------:R-:W-:Y:S02]  /*73b0*/  ISETP.GT.AND P6, PT, R2, 0x88, P6 ;  /* 0x000000880200780c */ /* 0x000fe400037c4270 */
[----:B------:R-:W-:Y:S01]  /*73c0*/  F2FP.TF32.F32.PACK_B R3, R3 ;  /* 0x00000003ff03723e */ /* 0x000fe200024050ff */
[----:B0-----:R-:W-:-:S05]  /*73d0*/  FMUL R9, R46, R18 ;  /* 0x000000122e097220 */ /* 0x001fca0000400000 */
[----:B------:R-:W-:-:S05]  /*73e0*/  F2FP.TF32.F32.PACK_B R9, R9 ;  /* 0x00000009ff09723e */ /* 0x000fca00024050ff */
[----:B------:R-:W-:Y:S01]  /*73f0*/  @P6 STG.E desc[UR36][R4.64+0x84], R43 ;  /* 0x0000842b04006986 */ /* 0x000fe2000c101924 */
[C---:B------:R-:W-:Y:S02]  /*7400*/  ISETP.GT.AND P6, PT, R2.reuse, 0x80, P5 ;  /* 0x000000800200780c */ /* 0x040fe40002fc4270 */
[----:B------:R-:W-:-:S11]  /*7410*/  ISETP.GT.AND P5, PT, R2, 0x88, P5 ;  /* 0x000000880200780c */ /* 0x000fd60002fa4270 */
[----:B------:R-:W-:Y:S02]  /*7420*/  @P6 IMAD.MOV.U32 R6, RZ, RZ, R10 ;  /* 0x000000ffff066224 */ /* 0x000fe400078e000a */
[----:B------:R-:W-:-:S05]  /*7430*/  @P6 IMAD.MOV.U32 R7, RZ, RZ, R11 ;  /* 0x000000ffff076224 */ /* 0x000fca00078e000b */
[----:B------:R0:W-:Y:S01]  /*7440*/  @P6 STG.E desc[UR36][R6.64+0xa0], R3 ;  /* 0x0000a00306006986 */ /* 0x0001e2000c101924 */
[C---:B------:R-:W-:Y:S02]  /*7450*/  ISETP.GT.AND P6, PT, R2.reuse, 0x80, P4 ;  /* 0x000000800200780c */ /* 0x040fe400027c4270 */
[----:B------:R-:W-:Y:S01]  /*7460*/  ISETP.GT.AND P4, PT, R2, 0x88, P4 ;  /* 0x000000880200780c */ /* 0x000fe20002784270 */
[----:B0-----:R-:W-:-:S10]  /*7470*/  FMUL R3, R48, R18 ;  /* 0x0000001230037220 */ /* 0x001fd40000400000 */
[----:B------:R-:W-:Y:S02]  /*7480*/  @P6 IMAD.MOV.U32 R6, RZ, RZ, R10 ;  /* 0x000000ffff066224 */ /* 0x000fe400078e000a */
[----:B------:R-:W-:Y:S01]  /*7490*/  @P6 IMAD.MOV.U32 R7, RZ, RZ, R11 ;  /* 0x000000ffff076224 */ /* 0x000fe200078e000b */
[----:B------:R-:W-:-:S04]  /*74a0*/  F2FP.TF32.F32.PACK_B R3, R3 ;  /* 0x00000003ff03723e */ /* 0x000fc800024050ff */
[----:B------:R-:W-:Y:S04]  /*74b0*/  @P6 STG.E desc[UR36][R6.64+0xa4], R45 ;  /* 0x0000a42d06006986 */ /* 0x000fe8000c101924 */
[----:B------:R0:W-:Y:S01]  /*74c0*/  @P5 STG.E desc[UR36][R4.64+0xa0], R9 ;  /* 0x0000a00904005986 */ /* 0x0001e2000c101924 */
[C---:B------:R-:W-:Y:S02]  /*74d0*/  ISETP.GT.AND P5, PT, R2.reuse, 0x80, P3 ;  /* 0x000000800200780c */ /* 0x040fe40001fa4270 */
[C---:B------:R-:W-:Y:S01]  /*74e0*/  ISETP.GT.AND P3, PT, R2.reuse, 0x88, P3 ;  /* 0x000000880200780c */ /* 0x040fe20001f64270 */
[----:B------:R-:W-:Y:S01]  /*74f0*/  @P4 STG.E desc[UR36][R4.64+0xa4], R47 ;  /* 0x0000a42f04004986 */ /* 0x000fe2000c101924 */
[C---:B------:R-:W-:Y:S02]  /*7500*/  ISETP.GT.AND P4, PT, R2.reuse, 0x80, P0 ;  /* 0x000000800200780c */ /* 0x040fe40000784270 */
[----:B------:R-:W-:Y:S01]  /*7510*/  ISETP.GT.AND P0, PT, R2, 0x88, P0 ;  /* 0x000000880200780c */ /* 0x000fe20000704270 */
[----:B0-----:R-:W-:-:S06]  /*7520*/  FMUL R9, R54, R18 ;  /* 0x0000001236097220 */ /* 0x001fcc0000400000 */
[----:B------:R-:W-:Y:S02]  /*7530*/  @P5 IMAD.MOV.U32 R6, RZ, RZ, R10 ;  /* 0x000000ffff065224 */ /* 0x000fe400078e000a */
[----:B------:R-:W-:Y:S01]  /*7540*/  @P5 IMAD.MOV.U32 R7, RZ, RZ, R11 ;  /* 0x000000ffff075224 */ /* 0x000fe200078e000b */
[----:B------:R-:W-:-:S04]  /*7550*/  F2FP.TF32.F32.PACK_B R9, R9 ;  /* 0x00000009ff09723e */ /* 0x000fc800024050ff */
[----:B------:R0:W-:Y:S01]  /*7560*/  @P5 STG.E desc[UR36][R6.64+0xc0], R3 ;  /* 0x0000c00306005986 */ /* 0x0001e2000c101924 */
[C---:B------:R-:W-:Y:S02]  /*7570*/  ISETP.GT.AND P5, PT, R2.reuse, 0x80, P2 ;  /* 0x000000800200780c */ /* 0x040fe400017a4270 */
[----:B------:R-:W-:Y:S01]  /*7580*/  ISETP.GT.AND P2, PT, R2, 0x88, P2 ;  /* 0x000000880200780c */ /* 0x000fe20001744270 */
[----:B0-----:R-:W-:Y:S02]  /*7590*/  @P4 IMAD.MOV.U32 R6, RZ, RZ, R10 ;  /* 0x000000ffff064224 */ /* 0x001fe400078e000a */
[----:B------:R-:W-:Y:S02]  /*75a0*/  @P4 IMAD.MOV.U32 R7, RZ, RZ, R11 ;  /* 0x000000ffff074224 */ /* 0x000fe400078e000b */
[----:B------:R-:W-:-:S03]  /*75b0*/  @P3 IMAD.MOV.U32 R3, RZ, RZ, R5 ;  /* 0x000000ffff033224 */ /* 0x000fc600078e0005 */
[----:B------:R-:W-:Y:S01]  /*75c0*/  @P4 STG.E desc[UR36][R6.64+0xc4], R49 ;  /* 0x0000c43106004986 */ /* 0x000fe2000c101924 */
[C---:B------:R-:W-:Y:S02]  /*75d0*/  ISETP.GT.AND P4, PT, R2.reuse, 0x80, P1 ;  /* 0x000000800200780c */ /* 0x040fe40000f84270 */
[----:B------:R-:W-:Y:S01]  /*75e0*/  ISETP.GT.AND P1, PT, R2, 0x88, P1 ;  /* 0x000000880200780c */ /* 0x000fe20000f24270 */
[----:B------:R-:W-:-:S05]  /*75f0*/  @P3 IMAD.MOV.U32 R2, RZ, RZ, R4 ;  /* 0x000000ffff023224 */ /* 0x000fca00078e0004 */
[----:B------:R0:W-:Y:S02]  /*7600*/  @P3 STG.E desc[UR36][R2.64+0xc0], R13 ;  /* 0x0000c00d02003986 */ /* 0x0001e4000c101924 */
[----:B0-----:R-:W-:Y:S02]  /*7610*/  @P0 IMAD.MOV.U32 R2, RZ, RZ, R4 ;  /* 0x000000ffff020224 */ /* 0x001fe400078e0004 */
[----:B------:R-:W-:-:S05]  /*7620*/  @P0 IMAD.MOV.U32 R3, RZ, RZ, R5 ;  /* 0x000000ffff030224 */ /* 0x000fca00078e0005 */
[----:B------:R0:W-:Y:S02]  /*7630*/  @P0 STG.E desc[UR36][R2.64+0xc4], R51 ;  /* 0x0000c43302000986 */ /* 0x0001e4000c101924 */
[----:B0-----:R-:W-:Y:S02]  /*7640*/  @P5 IMAD.MOV.U32 R2, RZ, RZ, R10 ;  /* 0x000000ffff025224 */ /* 0x001fe400078e000a */
[----:B------:R-:W-:-:S05]  /*7650*/  @P5 IMAD.MOV.U32 R3, RZ, RZ, R11 ;  /* 0x000000ffff035224 */ /* 0x000fca00078e000b */
[----:B------:R0:W-:Y:S04]  /*7660*/  @P5 STG.E desc[UR36][R2.64+0xe0], R15 ;  /* 0x0000e00f02005986 */ /* 0x0001e8000c101924 */
[----:B------:R1:W-:Y:S01]  /*7670*/  @P4 STG.E desc[UR36][R10.64+0xe4], R53 ;  /* 0x0000e4350a004986 */ /* 0x0003e2000c101924 */
[----:B0-----:R-:W-:Y:S02]  /*7680*/  @P2 IMAD.MOV.U32 R2, RZ, RZ, R4 ;  /* 0x000000ffff022224 */ /* 0x001fe400078e0004 */
[----:B------:R-:W-:-:S05]  /*7690*/  @P2 IMAD.MOV.U32 R3, RZ, RZ, R5 ;  /* 0x000000ffff032224 */ /* 0x000fca00078e0005 */
[----:B------:R1:W-:Y:S04]  /*76a0*/  @P2 STG.E desc[UR36][R2.64+0xe0], R9 ;  /* 0x0000e00902002986 */ /* 0x0003e8000c101924 */
[----:B------:R1:W-:Y:S02]  /*76b0*/  @P1 STG.E desc[UR36][R4.64+0xe4], R55 ;  /* 0x0000e43704001986 */ /* 0x0003e4000c101924 */
.L_x_163:
[----:B------:R-:W-:Y:S05]  /*76c0*/  BSYNC B0 ;  /* 0x0000000000007941 */ /* 0x000fea0003800000 */
.L_x_39:
[----:B01----:R-:W2:Y:S04]  /*76d0*/  LDL.LU R3, [R1+0x18] ;  /* 0x0000180001037983 */ /* 0x003ea80000300800 */
[----:B------:R-:W2:Y:S01]  /*76e0*/  LDL.LU R2, [R1+0x1c] ;  /* 0x00001c0001027983 */ /* 0x000ea20000300800 */
[----:B------:R-:W-:Y:S01]  /*76f0*/  ULDC UR4, c[0x0][0xc] ;  /* 0x0000030000047ab9 */ /* 0x000fe20000000800 */
[----:B------:R-:W-:Y:S01]  /*7700*/  ULDC UR5, c[0x0][0x10] ;  /* 0x0000040000057ab9 */ /* 0x000fe20000000800 */
[----:B------:R-:W2:Y:S01]  /*7710*/  LDC R5, c[0x0][0x14] ;  /* 0x00000500ff057b82 */ /* 0x000ea20000000800 */
[----:B------:R-:W-:Y:S01]  /*7720*/  UIMAD.WIDE.U32 UR4, UR4, UR5, URZ ;  /* 0x00000005040472a5 */ /* 0x000fe2000f8e003f */
[----:B------:R-:W-:Y:S02]  /*7730*/  IMAD.MOV.U32 R23, RZ, RZ, -0x1 ;  /* 0xffffffffff177424 */ /* 0x000fe400078e00ff */
[----:B-----5:R-:W-:-:S03]  /*7740*/  IMAD.MOV.U32 R17, RZ, RZ, -0x1 ;  /* 0xffffffffff117424 */ /* 0x020fc600078e00ff */
[----:B--2---:R-:W-:-:S04]  /*7750*/  IMAD.WIDE.U32 R2, R5, UR4, R2 ;  /* 0x0000000405027c25 */ /* 0x004fc8000f8e0002 */
[----:B------:R-:W-:Y:S01]  /*7760*/  IMAD R5, R5, UR5, RZ ;  /* 0x0000000505057c24 */ /* 0x000fe2000f8e02ff */
[----:B------:R-:W-:Y:S01]  /*7770*/  ULDC.64 UR4, c[0x0][0x650] ;  /* 0x0001940000047ab9 */ /* 0x000fe20000000a00 */
[----:B------:R-:W-:Y:S01]  /*7780*/  IMAD.MOV.U32 R26, RZ, RZ, R2 ;  /* 0x000000ffff1a7224 */ /* 0x000fe200078e0002 */
[----:B------:R-:W-:Y:S01]  /*7790*/  ISETP.GE.U32.AND P0, PT, R2, UR4, PT ;  /* 0x0000000402007c0c */ /* 0x000fe2000bf06070 */
[----:B------:R-:W-:Y:S01]  /*77a0*/  IMAD.IADD R27, R3, 0x1, R5 ;  /* 0x00000001031b7824 */ /* 0x000fe200078e0205 */
[----:B------:R-:W-:-:S04]  /*77b0*/  PRMT R3, RZ, 0x7610, R3 ;  /* 0x00007610ff037816 */ /* 0x000fc80000000003 */
[----:B------:R0:W-:Y:S01]  /*77c0*/  STL [R1+0x18], R27 ;  /* 0x0000181b01007387 */ /* 0x0001e20000100800 */
[----:B------:R-:W-:-:S03]  /*77d0*/  ISETP.GE.U32.AND.EX P0, PT, R27, UR5, PT, P0 ;  /* 0x000000051b007c0c */ /* 0x000fc6000bf06100 */
[----:B------:R0:W-:Y:S10]  /*77e0*/  STL [R1+0x1c], R26 ;  /* 0x00001c1a01007387 */ /* 0x0001f40000100800 */
[----:B0-----:R-:W-:Y:S05]  /*77f0*/  @P0 BRA `(.L_x_164) ;  /* 0x00000004006c0947 */ /* 0x001fea0003800000 */
[----:B------:R-:W0:Y:S01]  /*7800*/  S2R R14, SR_CTAID.X ;  /* 0x00000000000e7919 */ /* 0x000e220000002500 */
[----:B------:R-:W1:Y:S01]  /*7810*/  LDC.64 R8, c[0x0][0x628] ;  /* 0x00018a00ff087b82 */ /* 0x000e620000000a00 */
[----:B------:R-:W-:Y:S01]  /*7820*/  ULDC UR4, c[0x0][0x150] ;  /* 0x0000540000047ab9 */ /* 0x000fe20000000800 */
[----:B------:R-:W-:Y:S01]  /*7830*/  IMAD.MOV.U32 R6, RZ, RZ, R26 ;  /* 0x000000ffff067224 */ /* 0x000fe200078e001a */
[----:B---34-:R-:W2:Y:S01]  /*7840*/  S2R R20, SR_CTAID.Y ;  /* 0x0000000000147919 */ /* 0x018ea20000002600 */
[----:B------:R-:W-:-:S04]  /*7850*/  IMAD.MOV.U32 R7, RZ, RZ, R27 ;  /* 0x000000ffff077224 */ /* 0x000fc800078e001b */
[----:B------:R-:W3:Y:S08]  /*7860*/  LDC R21, c[0x0][0x144] ;  /* 0x00005100ff157b82 */ /* 0x000ef00000000800 */
[----:B------:R-:W4:Y:S08]  /*7870*/  LDC R10, c[0x0][0x630] ;  /* 0x00018c00ff0a7b82 */ /* 0x000f300000000800 */
[----:B------:R-:W2:Y:S01]  /*7880*/  LDC.64 R12, c[0x0][0x620] ;  /* 0x00018800ff0c7b82 */ /* 0x000ea20000000a00 */
[----:B-1----:R-:W-:-:S04]  /*7890*/  ISETP.NE.U32.AND P0, PT, R8, RZ, PT ;  /* 0x000000ff0800720c */ /* 0x002fc80003f05070 */
[----:B------:R-:W-:Y:S02]  /*78a0*/  ISETP.NE.AND.EX P0, PT, R9, RZ, PT, P0 ;  /* 0x000000ff0900720c */ /* 0x000fe40003f05300 */
[----:B0-----:R-:W-:-:S05]  /*78b0*/  I2FP.F32.U32 R0, R14 ;  /* 0x0000000e00007245 */ /* 0x001fca0000201000 */
[----:B------:R-:W-:-:S04]  /*78c0*/  FMUL R0, R0, UR4 ;  /* 0x0000000400007c20 */ /* 0x000fc80008400000 */
[----:B------:R0:W1:Y:S02]  /*78d0*/  F2I.U32.TRUNC.NTZ R15, R0 ;  /* 0x00000000000f7305 */ /* 0x000064000020f000 */
[----:B---34-:R-:W-:Y:S05]  /*78e0*/  @!P0 BRA `(.L_x_165) ;  /* 0x0000000000288947 */ /* 0x018fea0003800000 */
[----:B0-----:R-:W0:Y:S02]  /*78f0*/  LDC R0, c[0x0][0x634] ;  /* 0x00018d00ff007b82 */ /* 0x001e240000000800 */
        /* <DEDUP_REMOVED lines=9> */
.L_x_165:
[-CC-:B------:R-:W-:Y:S01]  /*7990*/  SHF.R.U64 R17, R6, R10.reuse, R7.reuse ;  /* 0x0000000a06117219 */ /* 0x180fe20000001207 */
[----:B------:R-:W3:Y:S01]  /*79a0*/  LDC.64 R24, c[0x0][0x640] ;  /* 0x00019000ff187b82 */ /* 0x000ee20000000a00 */
[----:B0-----:R-:W-:Y:S01]  /*79b0*/  SHF.R.U32.HI R0, RZ, R10, R7 ;  /* 0x0000000aff007219 */ /* 0x001fe20000011607 */
[----:B------:R-:W-:Y:S01]  /*79c0*/  IMAD.MOV.U32 R2, RZ, RZ, R26 ;  /* 0x000000ffff027224 */ /* 0x000fe200078e001a */
[----:B------:R-:W-:Y:S01]  /*79d0*/  IADD3 R5, P0, RZ, -R17, RZ ;  /* 0x80000011ff057210 */ /* 0x000fe20007f1e0ff */
[----:B-1----:R-:W-:Y:S01]  /*79e0*/  IMAD.MOV R15, RZ, RZ, -R15 ;  /* 0x000000ffff0f7224 */ /* 0x002fe200078e0a0f */
[----:B------:R-:W-:Y:S01]  /*79f0*/  ULDC UR4, c[0x0][0x154] ;  /* 0x0000550000047ab9 */ /* 0x000fe20000000800 */
[----:B------:R-:W-:Y:S02]  /*7a00*/  IMAD.MOV.U32 R7, RZ, RZ, 0x1 ;  /* 0x00000001ff077424 */ /* 0x000fe400078e00ff */
[----:B------:R-:W0:Y:S01]  /*7a10*/  LDC R4, c[0x0][0x618] ;  /* 0x00018600ff047b82 */ /* 0x000e220000000800 */
[----:B------:R-:W-:-:S02]  /*7a20*/  IMAD.X R3, RZ, RZ, ~R0, P0 ;  /* 0x000000ffff037224 */ /* 0x000fc400000e0e00 */
[----:B------:R-:W-:Y:S02]  /*7a30*/  IMAD R15, R21, R15, R14 ;  /* 0x0000000f150f7224 */ /* 0x000fe400078e020e */
[-C--:B--2---:R-:W-:Y:S02]  /*7a40*/  IMAD R0, R3, R12.reuse, RZ ;  /* 0x0000000c03007224 */ /* 0x084fe400078e02ff */
[----:B------:R-:W-:Y:S01]  /*7a50*/  IMAD.MOV.U32 R3, RZ, RZ, R27 ;  /* 0x000000ffff037224 */ /* 0x000fe200078e001b */
[----:B------:R-:W1:Y:S01]  /*7a60*/  LDC R6, c[0x0][0x608] ;  /* 0x00018200ff067b82 */ /* 0x000e620000000800 */
[----:B------:R-:W-:-:S04]  /*7a70*/  IMAD.WIDE.U32 R2, R5, R12, R2 ;  /* 0x0000000c05027225 */ /* 0x000fc800078e0002 */
[----:B------:R-:W-:-:S03]  /*7a80*/  IMAD R5, R5, R13, R0 ;  /* 0x0000000d05057224 */ /* 0x000fc600078e0200 */
[----:B------:R-:W2:Y:S01]  /*7a90*/  LDC R22, c[0x0][0x658] ;  /* 0x00019600ff167b82 */ /* 0x000ea20000000800 */
[----:B------:R-:W-:Y:S01]  /*7aa0*/  I2FP.F32.U32 R0, R20 ;  /* 0x0000001400007245 */ /* 0x000fe20000201000 */
[----:B------:R-:W-:Y:S01]  /*7ab0*/  IMAD.IADD R3, R3, 0x1, R5 ;  /* 0x0000000103037824 */ /* 0x000fe200078e0205 */
[----:B---3--:R-:W-:Y:S01]  /*7ac0*/  ISETP.NE.U32.AND P0, PT, R24, RZ, PT ;  /* 0x000000ff1800720c */ /* 0x008fe20003f05070 */
[----:B------:R-:W-:Y:S02]  /*7ad0*/  IMAD.MOV.U32 R5, RZ, RZ, -0x1 ;  /* 0xffffffffff057424 */ /* 0x000fe400078e00ff */
[----:B------:R-:W-:Y:S02]  /*7ae0*/  FMUL R0, R0, UR4 ;  /* 0x0000000400007c20 */ /* 0x000fe40008400000 */
[----:B------:R-:W3:Y:S01]  /*7af0*/  LDC R13, c[0x0][0x148] ;  /* 0x00005200ff0d7b82 */ /* 0x000ee20000000800 */
[----:B0-----:R-:W-:Y:S01]  /*7b00*/  SHF.R.U64 R10, R2, R4, R3 ;  /* 0x00000004020a7219 */ /* 0x001fe20000001203 */
[----:B------:R0:W4:Y:S01]  /*7b10*/  F2I.U32.TRUNC.NTZ R12, R0 ;  /* 0x00000000000c7305 */ /* 0x000122000020f000 */
[----:B------:R-:W-:-:S02]  /*7b20*/  ISETP.NE.AND.EX P0, PT, R25, RZ, PT, P0 ;  /* 0x000000ff1900720c */ /* 0x000fc40003f05300 */
[----:B------:R-:W-:-:S03]  /*7b30*/  SHF.R.U32.HI R3, RZ, R4, R3 ;  /* 0x00000004ff037219 */ /* 0x000fc60000011603 */
[----:B------:R-:W0:Y:S01]  /*7b40*/  LDC R14, c[0x0][0x600] ;  /* 0x00018000ff0e7b82 */ /* 0x000e220000000800 */
[-CC-:B-1----:R-:W-:Y:S02]  /*7b50*/  SHF.R.U64 R8, R10, R6.reuse, R3.reuse ;  /* 0x000000060a087219 */ /* 0x182fe40000001203 */
[----:B------:R-:W-:-:S05]  /*7b60*/  SHF.R.U32.HI R3, RZ, R6, R3 ;  /* 0x00000006ff037219 */ /* 0x000fca0000011603 */
[----:B------:R-:W1:Y:S01]  /*7b70*/  LDC R23, c[0x0][0x648] ;  /* 0x00019200ff177b82 */ /* 0x000e620000000800 */
[-CC-:B--2---:R-:W-:Y:S02]  /*7b80*/  SHF.R.U64 R11, R8, R22.reuse, R3.reuse ;  /* 0x00000016080b7219 */ /* 0x184fe40000001203 */
[-C--:B------:R-:W-:Y:S02]  /*7b90*/  SHF.L.U32 R5, R5, R22.reuse, RZ ;  /* 0x0000001605057219 */ /* 0x080fe400000006ff */
[-C--:B------:R-:W-:Y:S01]  /*7ba0*/  SHF.R.U32.HI R3, RZ, R22.reuse, R3 ;  /* 0x00000016ff037219 */ /* 0x080fe20000011603 */
[----:B------:R-:W-:Y:S01]  /*7bb0*/  IMAD.MOV.U32 R2, RZ, RZ, R11 ;  /* 0x000000ffff027224 */ /* 0x000fe200078e000b */
[----:B------:R-:W-:Y:S01]  /*7bc0*/  SHF.L.U32 R22, R7, R22, RZ ;  /* 0x0000001607167219 */ /* 0x000fe200000006ff */
[----:B------:R-:W2:Y:S01]  /*7bd0*/  LDC R26, c[0x0][0x638] ;  /* 0x00018e00ff1a7b82 */ /* 0x000ea20000000800 */
[----:B------:R-:W-:-:S07]  /*7be0*/  LOP3.LUT R21, RZ, R5, RZ, 0x33, !PT ;  /* 0x00000005ff157212 */ /* 0x000fce00078e33ff */
[----:B------:R-:W0:Y:S01]  /*7bf0*/  LDC R27, c[0x0][0x610] ;  /* 0x00018400ff1b7b82 */ /* 0x000e220000000800 */
[----:B----4-:R-:W-:Y:S05]  /*7c00*/  @!P0 BRA `(.L_x_166) ;  /* 0x0000000000288947 */ /* 0x010fea0003800000 */
        /* <DEDUP_REMOVED lines=10> */
.L_x_166:
[----:B------:R-:W4:Y:S01]  /*7cb0*/  LDC R4, c[0x0][0x65c] ;  /* 0x00019700ff047b82 */ /* 0x000f220000000800 */
[----:B01----:R-:W-:Y:S01]  /*7cc0*/  SHF.R.U64 R0, R2, R23, R3 ;  /* 0x0000001702007219 */ /* 0x003fe20000001203 */
[----:B------:R-:W-:Y:S01]  /*7cd0*/  VIADD R5, R14, 0xffffffff ;  /* 0xffffffff0e057836 */ /* 0x000fe20000000000 */
[----:B------:R-:W-:Y:S01]  /*7ce0*/  LOP3.LUT R3, R8, R21, RZ, 0xc0, !PT ;  /* 0x0000001508037212 */ /* 0x000fe200078ec0ff */
[----:B------:R-:W-:Y:S02]  /*7cf0*/  IMAD.MOV R12, RZ, RZ, -R12 ;  /* 0x000000ffff0c7224 */ /* 0x000fe400078e0a0c */
[----:B------:R-:W-:Y:S01]  /*7d00*/  IMAD.MOV R2, RZ, RZ, -R0 ;  /* 0x000000ffff027224 */ /* 0x000fe200078e0a00 */
[----:B------:R-:W-:Y:S01]  /*7d10*/  LOP3.LUT R5, R10, R5, RZ, 0xc0, !PT ;  /* 0x000000050a057212 */ /* 0x000fe200078ec0ff */
[----:B------:R-:W-:Y:S02]  /*7d20*/  IMAD R0, R22, R0, R3 ;  /* 0x0000000016007224 */ /* 0x000fe400078e0203 */
[----:B--2---:R-:W-:-:S02]  /*7d30*/  IMAD R2, R2, R26, R11 ;  /* 0x0000001a02027224 */ /* 0x004fc400078e020b */
[----:B------:R-:W-:Y:S02]  /*7d40*/  IMAD.MOV.U32 R3, RZ, RZ, 0x1 ;  /* 0x00000001ff037424 */ /* 0x000fe400078e00ff */
[----:B------:R-:W-:Y:S01]  /*7d50*/  IMAD R5, R2, R14, R5 ;  /* 0x0000000e02057224 */ /* 0x000fe200078e0205 */
[----:B----4-:R-:W-:-:S13]  /*7d60*/  ISETP.NE.AND P0, PT, R4, 0x1, PT ;  /* 0x000000010400780c */ /* 0x010fda0003f05270 */
[----:B---3--:R-:W-:-:S04]  /*7d70*/  @P0 IMAD R15, R13, R12, R20 ;  /* 0x0000000c0d0f0224 */ /* 0x008fc800078e0214 */
[----:B------:R-:W-:-:S05]  /*7d80*/  IMAD R0, R0, R27, R15 ;  /* 0x0000001b00007224 */ /* 0x000fca00078e020f */
[----:B------:R-:W-:Y:S02]  /*7d90*/  SEL R23, R5, R0, !P0 ;  /* 0x0000000005177207 */ /* 0x000fe40004000000 */
[----:B------:R-:W-:-:S07]  /*7da0*/  SEL R0, R0, R5, !P0 ;  /* 0x0000000500007207 */ /* 0x000fce0004000000 */
.L_x_164:
[----:B------:R-:W-:Y:S01]  /*7db0*/  LOP3.LUT P0, RZ, R3, 0xff, RZ, 0xc0, !PT ;  /* 0x000000ff03ff7812 */ /* 0x000fe2000780c0ff */
[----:B------:R-:W-:-:S12]  /*7dc0*/  IMAD.MOV.U32 R22, RZ, RZ, R0 ;  /* 0x000000ffff167224 */ /* 0x000fd800078e0000 */
[----:B------:R-:W-:Y:S05]  /*7dd0*/  @P0 BRA `(.L_x_167) ;  /* 0xffffff9000900947 */ /* 0x000fea000383ffff */
[----:B------:R-:W-:Y:S05]  /*7de0*/  EXIT ;  /* 0x000000000000794d */ /* 0x000fea0003800000 */
.L_x_3:
[----:B------:R-:W3:Y:S04]  /*7df0*/  LDL R19, [R1+0x1c] ;  /* 0x00001c0001137983 */ /* 0x000ee80000100800 */
[----:B--2---:R-:W2:Y:S01]  /*7e00*/  LDL R20, [R1+0x18] ;  /* 0x0000180001147983 */ /* 0x004ea20000100800 */
[----:B------:R-:W-:Y:S01]  /*7e10*/  IMAD.MOV.U32 R6, RZ, RZ, -0x1 ;  /* 0xffffffffff067424 */ /* 0x000fe200078e00ff */
[----:B------:R-:W-:-:S04]  /*7e20*/  ULDC.64 UR4, c[0x0][0x650] ;  /* 0x0001940000047ab9 */ /* 0x000fc80000000a00 */
[----:B------:R0:W-:Y:S01]  /*7e30*/  STL [R1+0x8], R6 ;  /* 0x0000080601007387 */ /* 0x0001e20000100800 */
[----:B------:R-:W-:Y:S01]  /*7e40*/  PRMT R5, RZ, 0x7610, R5 ;  /* 0x00007610ff057816 */ /* 0x000fe20000000005 */
[----:B------:R-:W-:Y:S02]  /*7e50*/  IMAD.MOV.U32 R17, RZ, RZ, -0x1 ;  /* 0xffffffffff117424 */ /* 0x000fe400078e00ff */
[----:B------:R-:W-:Y:S01]  /*7e60*/  IMAD.MOV.U32 R16, RZ, RZ, -0x1 ;  /* 0xffffffffff107424 */ /* 0x000fe200078e00ff */
[----:B---3--:R-:W-:-:S04]  /*7e70*/  ISETP.GE.U32.AND P0, PT, R19, UR4, PT ;  /* 0x0000000413007c0c */ /* 0x008fc8000bf06070 */
[----:B--2---:R-:W-:-:S13]  /*7e80*/  ISETP.GE.U32.AND.EX P0, PT, R20, UR5, PT, P0 ;  /* 0x0000000514007c0c */ /* 0x004fda000bf06100 */
[----:B0-----:R-:W-:Y:S05]  /*7e90*/  @P0 BRA `(.L_x_168) ;  /* 0x0000000400680947 */ /* 0x001fea0003800000 */
        /* <DEDUP_REMOVED lines=18> */
.L_x_169:
        /* <DEDUP_REMOVED lines=15> */
[----:B------:R-:W3:Y:S02]  /*80b0*/  F2I.U32.TRUNC.NTZ R9, R9 ;  /* 0x0000000900097305 */ /* 0x000ee4000020f000 */
[----:B------:R-:W-:Y:S02]  /*80c0*/  IMAD R3, R5, R17, R8 ;  /* 0x0000001105037224 */ /* 0x000fe400078e0208 */
[----:B------:R-:W-:Y:S02]  /*80d0*/  IMAD.MOV.U32 R8, RZ, RZ, 0x1 ;  /* 0x00000001ff087424 */ /* 0x000fe400078e00ff */
[----:B------:R-:W-:Y:S01]  /*80e0*/  IMAD.IADD R3, R7, 0x1, R3 ;  /* 0x0000000107037824 */ /* 0x000fe200078e0203 */
[----:B------:R-:W4:Y:S04]  /*80f0*/  LDC R14, c[0x0][0x608] ;  /* 0x00018200ff0e7b82 */ /* 0x000f280000000800 */
[----:B0-----:R-:W-:-:S02]  /*8100*/  SHF.R.U64 R10, R6, R18, R3 ;  /* 0x00000012060a7219 */ /* 0x001fc40000001203 */
[----:B------:R-:W-:Y:S02]  /*8110*/  I2FP.F32.U32 R6, R4 ;  /* 0x0000000400067245 */ /* 0x000fe40000201000 */
[----:B------:R-:W0:Y:S01]  /*8120*/  LDC R19, c[0x0][0x658] ;  /* 0x00019600ff137b82 */ /* 0x000e220000000800 */
[----:B-1----:R-:W-:Y:S01]  /*8130*/  ISETP.NE.U32.AND P0, PT, R20, RZ, PT ;  /* 0x000000ff1400720c */ /* 0x002fe20003f05070 */
[----:B---3--:R-:W-:Y:S01]  /*8140*/  IMAD.MOV R5, RZ, RZ, -R9 ;  /* 0x000000ffff057224 */ /* 0x008fe200078e0a09 */
[----:B------:R-:W-:Y:S01]  /*8150*/  SHF.R.U32.HI R3, RZ, R18, R3 ;  /* 0x00000012ff037219 */ /* 0x000fe20000011603 */
[----:B------:R-:W-:Y:S01]  /*8160*/  FMUL R6, R6, UR4 ;  /* 0x0000000406067c20 */ /* 0x000fe20008400000 */
[----:B------:R-:W-:-:S03]  /*8170*/  ISETP.NE.AND.EX P0, PT, R21, RZ, PT, P0 ;  /* 0x000000ff1500720c */ /* 0x000fc60003f05300 */
[----:B------:R-:W1:Y:S01]  /*8180*/  LDC R17, c[0x0][0x148] ;  /* 0x00005200ff117b82 */ /* 0x000e620000000800 */
[----:B--2---:R-:W-:Y:S01]  /*8190*/  IMAD R18, R11, R5, R2 ;  /* 0x000000050b127224 */ /* 0x004fe200078e0202 */
[----:B------:R2:W3:Y:S06]  /*81a0*/  F2I.U32.TRUNC.NTZ R15, R6 ;  /* 0x00000006000f7305 */ /* 0x0004ec000020f000 */
[----:B------:R-:W1:Y:S01]  /*81b0*/  LDC R16, c[0x0][0x600] ;  /* 0x00018000ff107b82 */ /* 0x000e620000000800 */
[-CC-:B----4-:R-:W-:Y:S02]  /*81c0*/  SHF.R.U64 R13, R10, R14.reuse, R3.reuse ;  /* 0x0000000e0a0d7219 */ /* 0x190fe40000001203 */
[----:B------:R-:W-:Y:S01]  /*81d0*/  SHF.R.U32.HI R2, RZ, R14, R3 ;  /* 0x0000000eff027219 */ /* 0x000fe20000011603 */
[----:B------:R-:W-:-:S04]  /*81e0*/  IMAD.MOV.U32 R14, RZ, RZ, -0x1 ;  /* 0xffffffffff0e7424 */ /* 0x000fc800078e00ff */
[----:B------:R-:W4:Y:S01]  /*81f0*/  LDC R22, c[0x0][0x648] ;  /* 0x00019200ff167b82 */ /* 0x000f220000000800 */
[-C--:B0-----:R-:W-:Y:S02]  /*8200*/  SHF.L.U32 R5, R14, R19.reuse, RZ ;  /* 0x000000130e057219 */ /* 0x081fe400000006ff */
[-CC-:B------:R-:W-:Y:S02]  /*8210*/  SHF.R.U64 R14, R13, R19.reuse, R2.reuse ;  /* 0x000000130d0e7219 */ /* 0x180fe40000001202 */
[-C--:B------:R-:W-:Y:S02]  /*8220*/  SHF.R.U32.HI R3, RZ, R19.reuse, R2 ;  /* 0x00000013ff037219 */ /* 0x080fe40000011602 */
[----:B------:R-:W-:Y:S01]  /*8230*/  SHF.L.U32 R19, R8, R19, RZ ;  /* 0x0000001308137219 */ /* 0x000fe200000006ff */
[----:B------:R-:W0:Y:S01]  /*8240*/  LDC R23, c[0x0][0x638] ;  /* 0x00018e00ff177b82 */ /* 0x000e220000000800 */
[----:B------:R-:W-:Y:S01]  /*8250*/  LOP3.LUT R24, RZ, R5, RZ, 0x33, !PT ;  /* 0x00000005ff187212 */ /* 0x000fe200078e33ff */
[----:B------:R-:W-:-:S06]  /*8260*/  IMAD.MOV.U32 R2, RZ, RZ, R14 ;  /* 0x000000ffff027224 */ /* 0x000fcc00078e000e */
[----:B------:R-:W0:Y:S01]  /*8270*/  LDC R25, c[0x0][0x610] ;  /* 0x00018400ff197b82 */ /* 0x000e220000000800 */
[----:B--23--:R-:W-:Y:S05]  /*8280*/  @!P0 BRA `(.L_x_170) ;  /* 0x0000000000288947 */ /* 0x00cfea0003800000 */
[----:B------:R-:W2:Y:S02]  /*8290*/  LDC R5, c[0x0][0x64c] ;  /* 0x00019300ff057b82 */ /* 0x000ea40000000800 */
[----:B--2---:R-:W-:-:S05]  /*82a0*/  IADD3 R5, P0, R14, R5, RZ ;  /* 0x000000050e057210 */ /* 0x004fca0007f1e0ff */
        /* <DEDUP_REMOVED lines=8> */
.L_x_170:
[----:B------:R-:W2:Y:S01]  /*8330*/  LDC R5, c[0x0][0x65c] ;  /* 0x00019700ff057b82 */ /* 0x000ea20000000800 */
[----:B------:R3:W-:Y:S01]  /*8340*/  STL [R1+0x8], R12 ;  /* 0x0000080c01007387 */ /* 0x0007e20000100800 */
[----:B----4-:R-:W-:Y:S01]  /*8350*/  SHF.R.U64 R3, R2, R22, R3 ;  /* 0x0000001602037219 */ /* 0x010fe20000001203 */
[----:B------:R-:W-:Y:S01]  /*8360*/  IMAD.MOV R15, RZ, RZ, -R15 ;  /* 0x000000ffff0f7224 */ /* 0x000fe200078e0a0f */
[----:B------:R-:W-:Y:S01]  /*8370*/  LOP3.LUT R2, R13, R24, RZ, 0xc0, !PT ;  /* 0x000000180d027212 */ /* 0x000fe200078ec0ff */
[----:B-1----:R-:W-:Y:S01]  /*8380*/  VIADD R7, R16, 0xffffffff ;  /* 0xffffffff10077836 */ /* 0x002fe20000000000 */
[----:B--2---:R-:W-:Y:S01]  /*8390*/  ISETP.NE.AND P0, PT, R5, 0x1, PT ;  /* 0x000000010500780c */ /* 0x004fe20003f05270 */
[----:B------:R-:W-:-:S12]  /*83a0*/  IMAD.MOV R5, RZ, RZ, -R3 ;  /* 0x000000ffff057224 */ /* 0x000fd800078e0a03 */
[----:B------:R-:W-:Y:S02]  /*83b0*/  @P0 IMAD R18, R17, R15, R4 ;  /* 0x0000000f11120224 */ /* 0x000fe400078e0204 */
[----:B------:R-:W-:Y:S01]  /*83c0*/  IMAD R17, R19, R3, R2 ;  /* 0x0000000313117224 */ /* 0x000fe200078e0202 */
[----:B------:R-:W-:Y:S01]  /*83d0*/  LOP3.LUT R3, R10, R7, RZ, 0xc0, !PT ;  /* 0x000000070a037212 */ /* 0x000fe200078ec0ff */
[----:B0-----:R-:W-:Y:S02]  /*83e0*/  IMAD R2, R5, R23, R14 ;  /* 0x0000001705027224 */ /* 0x001fe400078e020e */
[----:B------:R-:W-:Y:S02]  /*83f0*/  IMAD R17, R17, R25, R18 ;  /* 0x0000001911117224 */ /* 0x000fe400078e0212 */
[----:B------:R-:W-:Y:S02]  /*8400*/  IMAD R2, R2, R16, R3 ;  /* 0x0000001002027224 */ /* 0x000fe400078e0203 */
[----:B------:R-:W-:-:S03]  /*8410*/  IMAD.MOV.U32 R5, RZ, RZ, 0x1 ;  /* 0x00000001ff057424 */ /* 0x000fc600078e00ff */
[----:B------:R-:W-:Y:S02]  /*8420*/  SEL R16, R2, R17, !P0 ;  /* 0x0000001102107207 */ /* 0x000fe40004000000 */
[----:B---3--:R-:W-:-:S07]  /*8430*/  SEL R17, R17, R2, !P0 ;  /* 0x0000000211117207 */ /* 0x008fce0004000000 */
.L_x_168:
[----:B------:R-:W-:-:S08]  /*8440*/  NOP ;  /* 0x0000000000007918 */ /* 0x000fd00000000000 */
[----:B------:R-:W0:-:S00]  /*8450*/  USETMAXREG.DEALLOC.CTAPOOL 0x28 ;  /* 0x00000028000079c8 */ /* 0x000e0000080e0500 */
[----:B0-----:R-:W-:-:S13]  /*8460*/  ISETP.NE.AND P0, PT, R0, RZ, PT ;  /* 0x000000ff0000720c */ /* 0x001fda0003f05270 */
[----:B------:R-:W-:Y:S05]  /*8470*/  @P0 EXIT ;  /* 0x000000000000094d */ /* 0x000fea0003800000 */
[----:B------:R-:W-:Y:S01]  /*8480*/  IMAD.MOV.U32 R0, RZ, RZ, 0x1 ;  /* 0x00000001ff007424 */ /* 0x000fe200078e00ff */
[----:B------:R0:W-:Y:S01]  /*8490*/  STL [R1+0x2c], RZ ;  /* 0x00002cff01007387 */ /* 0x0001e20000100800 */
[----:B------:R-:W-:-:S03]  /*84a0*/  LOP3.LUT P0, RZ, R5, 0xff, RZ, 0xc0, !PT ;  /* 0x000000ff05ff7812 */ /* 0x000fc6000780c0ff */
[----:B------:R0:W-:Y:S10]  /*84b0*/  STL [R1+0x24], R0 ;  /* 0x0000240001007387 */ /* 0x0001f40000100800 */
[----:B0-----:R-:W-:Y:S05]  /*84c0*/  @!P0 BRA `(.L_x_171) ;  /* 0x0000001800e88947 */ /* 0x001fea0003800000 */
[----:B------:R-:W2:Y:S01]  /*84d0*/  LDL R2, [R1+0x14] ;  /* 0x0000140001027983 */ /* 0x000ea20000100800 */
[----:B------:R-:W0:Y:S01]  /*84e0*/  LDC R0, c[0x0][0x28c] ;  /* 0x0000a300ff007b82 */ /* 0x000e220000000800 */
[----:B------:R-:W-:Y:S01]  /*84f0*/  ULDC UR37, c[0x0][0x658] ;  /* 0x0001960000257ab9 */ /* 0x000fe20000000800 */
[----:B------:R-:W-:Y:S01]  /*8500*/  ULDC UR39, c[0x0][0x600] ;  /* 0x0001800000277ab9 */ /* 0x000fe20000000800 */
[----:B------:R-:W3:Y:S01]  /*8510*/  LDL.LU R4, [R1+0xc] ;  /* 0x00000c0001047983 */ /* 0x000ee20000300800 */
[----:B------:R-:W-:Y:S01]  /*8520*/  UMOV UR5, 0xffffffff ;  /* 0xffffffff00057882 */ /* 0x000fe20000000000 */
[----:B------:R-:W-:Y:S01]  /*8530*/  ULDC UR4, c[0x0][0xc] ;  /* 0x0000030000047ab9 */ /* 0x000fe20000000800 */
[----:B------:R-:W-:Y:S01]  /*8540*/  USHF.L.U32 UR38, UR5, UR37, URZ ;  /* 0x0000002505267299 */ /* 0x000fe2000800063f */
[----:B------:R-:W1:Y:S01]  /*8550*/  S2R R6, SR_TID.X ;  /* 0x0000000000067919 */ /* 0x000e620000002100 */
[----:B------:R-:W-:Y:S01]  /*8560*/  UMOV UR6, 0x1 ;  /* 0x0000000100067882 */ /* 0x000fe20000000000 */
[----:B------:R-:W-:Y:S01]  /*8570*/  ULDC UR5, c[0x0][0x10] ;  /* 0x0000040000057ab9 */ /* 0x000fe20000000800 */
[----:B------:R-:W-:Y:S01]  /*8580*/  USHF.L.U32 UR37, UR6, UR37, URZ ;  /* 0x0000002506257299 */ /* 0x000fe2000800063f */
[----:B------:R-:W-:Y:S01]  /*8590*/  BSSY B7, `(.L_x_171) ;  /* 0x00001ad000077945 */ /* 0x000fe20003800000 */
[----:B------:R-:W-:Y:S01]  /*85a0*/  UIMAD.WIDE.U32 UR4, UR4, UR5, URZ ;  /* 0x00000005040472a5 */ /* 0x000fe2000f8e003f */
[----:B------:R-:W-:Y:S01]  /*85b0*/  ULDC UR6, c[0x0][0x14] ;  /* 0x0000050000067ab9 */ /* 0x000fe20000000800 */
[----:B------:R-:W-:-:S02]  /*85c0*/  UIADD3 UR39, UR39, -0x1, URZ ;  /* 0xffffffff27277890 */ /* 0x000fc4000fffe03f */
[----:B------:R-:W-:Y:S02]  /*85d0*/  UIMAD.WIDE.U32 UR54, UR4, UR6, URZ ;  /* 0x00000006043672a5 */ /* 0x000fe4000f8e003f */
[----:B------:R-:W-:Y:S02]  /*85e0*/  UIMAD UR45, UR5, UR6, URZ ;  /* 0x00000006052d72a4 */ /* 0x000fe4000f8e023f */
[----:B------:R-:W-:Y:S02]  /*85f0*/  ULOP3.LUT UR38, URZ, UR38, URZ, 0x33, !UPT ;  /* 0x000000263f267292 */ /* 0x000fe4000f8e333f */
[----:B------:R-:W-:Y:S01]  /*8600*/  UIADD3 UR45, UR55, UR45, URZ ;  /* 0x0000002d372d7290 */ /* 0x000fe2000fffe03f */
[----:B0-----:R-:W-:Y:S01]  /*8610*/  VIADD R0, R0, 0x1f ;  /* 0x0000001f00007836 */ /* 0x001fe20000000000 */
[----:B------:R-:W-:-:S04]  /*8620*/  ULDC.64 UR46, c[0x0][0x198] ;  /* 0x00006600002e7ab9 */ /* 0x000fc80000000a00 */
[----:B------:R-:W-:-:S04]  /*8630*/  SHF.R.S32.HI R3, RZ, 0x1f, R0 ;  /* 0x0000001fff037819 */ /* 0x000fc80000011400 */
[----:B------:R-:W-:Y:S01]  /*8640*/  LEA.HI R3, R3, R0, RZ, 0x5 ;  /* 0x0000000003037211 */ /* 0x000fe200078f28ff */
[----:B------:R-:W-:Y:S01]  /*8650*/  IMAD.MOV.U32 R0, RZ, RZ, 0x1 ;  /* 0x00000001ff007424 */ /* 0x000fe200078e00ff */
[C---:B-1----:R-:W-:Y:S02]  /*8660*/  LOP3.LUT P1, RZ, R6.reuse, 0x7f, RZ, 0xc0, !PT ;  /* 0x0000007f06ff7812 */ /* 0x042fe4000782c0ff */
[----:B------:R-:W-:-:S04]  /*8670*/  LOP3.LUT P0, RZ, R6, 0x1f, RZ, 0xc0, !PT ;  /* 0x0000001f06ff7812 */ /* 0x000fc8000780c0ff */
[----:B------:R-:W-:Y:S02]  /*8680*/  PLOP3.LUT P0, PT, P0, P1, PT, 0x8a, 0x0 ;  /* 0x000000000000781c */ /* 0x000fe40000703172 */
[----:B--2---:R-:W-:Y:S02]  /*8690*/  LOP3.LUT R2, R2, 0x2, RZ, 0xfc, !PT ;  /* 0x0000000202027812 */ /* 0x004fe400078efcff */
[----:B---3--:R-:W-:-:S03]  /*86a0*/  LOP3.LUT R4, R4, 0xfffffffd, RZ, 0xc0, !PT ;  /* 0xfffffffd04047812 */ /* 0x008fc600078ec0ff */
[----:B------:R0:W-:Y:S01]  /*86b0*/  STL [R1+0x10], R2 ;  /* 0x0000100201007387 */ /* 0x0001e20000100800 */
[----:B------:R-:W-:-:S04]  /*86c0*/  @P1 LOP3.LUT R4, R4, 0x2, RZ, 0xfc, !PT ;  /* 0x0000000204041812 */ /* 0x000fc800078efcff */
[----:B------:R-:W-:Y:S02]  /*86d0*/  LOP3.LUT R4, R4, 0xfffffffe, RZ, 0xc0, !PT ;  /* 0xfffffffe04047812 */ /* 0x000fe400078ec0ff */
[--C-:B0-----:R-:W-:Y:S02]  /*86e0*/  SHF.R.S32.HI R2, RZ, 0x5, R3.reuse ;  /* 0x00000005ff027819 */ /* 0x101fe40000011403 */
[----:B------:R-:W-:Y:S02]  /*86f0*/  @P0 LOP3.LUT R4, R4, 0x1, RZ, 0xfc, !PT ;  /* 0x0000000104040812 */ /* 0x000fe400078efcff */
[----:B------:R-:W-:Y:S01]  /*8700*/  PRMT R3, R0, 0x7610, R3 ;  /* 0x0000761000037816 */ /* 0x000fe20000000003 */
[----:B------:R-:W-:Y:S02]  /*8710*/  VIADD R0, R2, 0x1 ;  /* 0x0000000102007836 */ /* 0x000fe40000000000 */
[----:B------:R0:W-:Y:S04]  /*8720*/  STL [R1+0xc], R4 ;  /* 0x00000c0401007387 */ /* 0x0001e80000100800 */
[----:B------:R1:W-:Y:S01]  /*8730*/  STL [R1+0x28], R2 ;  /* 0x0000280201007387 */ /* 0x0003e20000100800 */
[----:B0-----:R-:W-:-:S05]  /*8740*/  IMAD.MOV.U32 R4, RZ, RZ, 0x1 ;  /* 0x00000001ff047424 */ /* 0x001fca00078e00ff */
[----:B------:R1:W-:Y:S04]  /*8750*/  STL [R1+0x24], R4 ;  /* 0x0000240401007387 */ /* 0x0003e80000100800 */
[----:B------:R1:W-:Y:S04]  /*8760*/  STL [R1+0x2c], RZ ;  /* 0x00002cff01007387 */ /* 0x0003e80000100800 */
[----:B------:R1:W-:Y:S04]  /*8770*/  STL.S16 [R1+0x30], R3 ;  /* 0x0000300301007387 */ /* 0x0003e80000100600 */
[----:B------:R1:W-:Y:S02]  /*8780*/  STL [R1+0x34], R0 ;  /* 0x0000340001007387 */ /* 0x0003e40000100800 */
.L_x_185:
[----:B------:R-:W-:-:S03]  /*8790*/  UMOV UR4, 0xffffffff ;  /* 0xffffffff00047882 */ /* 0x000fc60000000000 */
[----:B-1----:R-:W-:Y:S05]  /*87a0*/  BRA.DIV UR4, `(.L_x_172) ;  /* 0x0000001e04787947 */ /* 0x002fea000b800000 */
[----:B------:R-:W-:-:S13]  /*87b0*/  ELECT P6, URZ, PT ;  /* 0x00000000003f782f */ /* 0x000fda00038c0000 */
.L_x_199:
[----:B------:R-:W-:Y:S04]  /*87c0*/  BSSY B6, `(.L_x_173) ;  /* 0x0000108000067945 */ /* 0x000fe80003800000 */
[----:B------:R-:W-:Y:S05]  /*87d0*/  @!P6 BRA `(.L_x_174) ;  /* 0x000000100018e947 */ /* 0x000fea0003800000 */
[----:B-1----:R-:W0:Y:S01]  /*87e0*/  S2R R3, SR_CgaCtaId ;  /* 0x0000000000037919 */ /* 0x002e220000008800 */
[----:B------:R-:W-:-:S04]  /*87f0*/  MOV R0, 0x400 ;  /* 0x0000040000007802 */ /* 0x000fc80000000f00 */
[----:B0-----:R-:W-:-:S05]  /*8800*/  LEA R18, R3, R0, 0x18 ;  /* 0x0000000003127211 */ /* 0x001fca00078ec0ff */
[----:B------:R0:W-:Y:S01]  /*8810*/  STL [R1+0x20], R18 ;  /* 0x0000201201007387 */ /* 0x0001e20000100800 */
[----:B------:R-:W-:-:S05]  /*8820*/  VIADD R0, R18, 0x800 ;  /* 0x0000080012007836 */ /* 0x000fca0000000000 */
[----:B------:R-:W-:-:S13]  /*8830*/  LOP3.LUT P0, RZ, R0, 0x9f, RZ, 0xc0, !PT ;  /* 0x0000009f00ff7812 */ /* 0x000fda000780c0ff */
[----:B0-----:R-:W-:Y:S05]  /*8840*/  @!P0 BRA `(.L_x_175) ;  /* 0x0000000000408947 */ /* 0x001fea0003800000 */
[----:B------:R-:W-:Y:S01]  /*8850*/  MOV R2, 0x0 ;  /* 0x0000000000027802 */ /* 0x000fe20000000f00 */
[----:B------:R-:W-:Y:S01]  /*8860*/  ULDC.64 UR4, c[0x4][0x70] ;  /* 0x01001c0000047ab9 */ /* 0x000fe20000000a00 */
[----:B------:R-:W-:Y:S01]  /*8870*/  ULDC.64 UR6, c[0x4][0x8] ;  /* 0x0100020000067ab9 */ /* 0x000fe20000000a00 */
[----:B------:R-:W-:Y:S02]  /*8880*/  IMAD.U32 R4, RZ, RZ, UR4 ;  /* 0x00000004ff047e24 */ /* 0x000fe4000f8e00ff */
[----:B------:R-:W-:Y:S01]  /*8890*/  IMAD.U32 R5, RZ, RZ, UR5 ;  /* 0x00000005ff057e24 */ /* 0x000fe2000f8e00ff */
[----:B------:R-:W0:Y:S01]  /*88a0*/  LDC.64 R2, c[0x4][R2] ;  /* 0x0100000002027b82 */ /* 0x000e220000000a00 */
[----:B------:R-:W-:Y:S01]  /*88b0*/  ULDC.64 UR4, c[0x4][0x78] ;  /* 0x01001e0000047ab9 */ /* 0x000fe20000000a00 */
[----:B------:R-:W-:Y:S02]  /*88c0*/  IMAD.U32 R10, RZ, RZ, UR6 ;  /* 0x00000006ff0a7e24 */ /* 0x000fe4000f8e00ff */
[----:B------:R-:W-:-:S02]  /*88d0*/  IMAD.U32 R6, RZ, RZ, UR4 ;  /* 0x00000004ff067e24 */ /* 0x000fc4000f8e00ff */
[----:B------:R-:W-:Y:S02]  /*88e0*/  IMAD.U32 R7, RZ, RZ, UR5 ;  /* 0x00000005ff077e24 */ /* 0x000fe4000f8e00ff */
[----:B------:R-:W-:Y:S02]  /*88f0*/  IMAD.U32 R11, RZ, RZ, UR7 ;  /* 0x00000007ff0b7e24 */ /* 0x000fe4000f8e00ff */
[----:B------:R-:W-:Y:S02]  /*8900*/  IMAD.MOV.U32 R8, RZ, RZ, 0x70 ;  /* 0x00000070ff087424 */ /* 0x000fe400078e00ff */
[----:B------:R-:W-:Y:S02]  /*8910*/  IMAD.MOV.U32 R12, RZ, RZ, 0x1 ;  /* 0x00000001ff0c7424 */ /* 0x000fe400078e00ff */
[----:B------:R-:W-:-:S07]  /*8920*/  IMAD.MOV.U32 R13, RZ, RZ, RZ ;  /* 0x000000ffff0d7224 */ /* 0x000fce00078e00ff */
[----:B------:R-:W-:-:S07]  /*8930*/  LEPC R20, `(.L_x_175) ;  /* 0x000000001014794e */ /* 0x000fce0000000000 */
[----:B0-----:R-:W-:Y:S05]  /*8940*/  CALL.ABS.NOINC R2 ;  /* 0x0000000002007343 */ /* 0x001fea0003c00000 */
.L_x_175:
[----:B------:R-:W-:-:S05]  /*8950*/  VIADD R0, R18, 0x28800 ;  /* 0x0002880012007836 */ /* 0x000fca0000000000 */
[----:B------:R-:W-:-:S13]  /*8960*/  LOP3.LUT P0, RZ, R0, 0x3ff, RZ, 0xc0, !PT ;  /* 0x000003ff00ff7812 */ /* 0x000fda000780c0ff */
[----:B------:R-:W-:Y:S05]  /*8970*/  @!P0 BRA `(.L_x_176) ;  /* 0x0000000000408947 */ /* 0x000fea0003800000 */
        /* <DEDUP_REMOVED lines=16> */
.L_x_176:
[----:B------:R-:W0:Y:S02]  /*8a80*/  LDC R0, c[0x0][0x28c] ;  /* 0x0000a300ff007b82 */ /* 0x000e240000000800 */
[----:B0-----:R-:W-:-:S13]  /*8a90*/  ISETP.GE.AND P0, PT, R0, 0x1, PT ;  /* 0x000000010000780c */ /* 0x001fda0003f06270 */
[----:B------:R-:W-:Y:S05]  /*8aa0*/  @!P0 BRA `(.L_x_174) ;  /* 0x0000000c00648947 */ /* 0x000fea0003800000 */
[----:B------:R-:W-:Y:S01]  /*8ab0*/  IMAD.SHL.U32 R0, R17, 0x100, RZ ;  /* 0x0000010011007824 */ /* 0x000fe200078e00ff */
[----:B------:R0:W5:Y:S01]  /*8ac0*/  LDL R4, [R1+0x34] ;  /* 0x0000340001047983 */ /* 0x0001620000100800 */
[----:B------:R-:W-:Y:S02]  /*8ad0*/  IMAD.SHL.U32 R2, R16, 0x40, RZ ;  /* 0x0000004010027824 */ /* 0x000fe400078e00ff */
[C---:B------:R-:W-:Y:S01]  /*8ae0*/  VIADD R8, R0.reuse, 0x8 ;  /* 0x0000000800087836 */ /* 0x040fe20000000000 */
[----:B------:R0:W5:Y:S01]  /*8af0*/  LDL R5, [R1+0x24] ;  /* 0x0000240001057983 */ /* 0x0001620000100800 */
[C---:B------:R-:W-:Y:S02]  /*8b00*/  VIADD R9, R0.reuse, 0x10 ;  /* 0x0000001000097836 */ /* 0x040fe40000000000 */
[----:B------:R-:W-:Y:S01]  /*8b10*/  IMAD.MOV.U32 R3, RZ, RZ, RZ ;  /* 0x000000ffff037224 */ /* 0x000fe200078e00ff */
[----:B------:R0:W5:Y:S01]  /*8b20*/  LDL R6, [R1+0x2c] ;  /* 0x00002c0001067983 */ /* 0x0001620000100800 */
[----:B------:R-:W-:-:S03]  /*8b30*/  VIADD R7, R0, 0x18 ;  /* 0x0000001800077836 */ /* 0x000fc60000000000 */
[----:B------:R1:W-:Y:S01]  /*8b40*/  STL [R1+0x4], R8 ;  /* 0x0000040801007387 */ /* 0x0003e20000100800 */
[C---:B------:R-:W-:Y:S02]  /*8b50*/  VIADD R10, R0.reuse, 0x30 ;  /* 0x00000030000a7836 */ /* 0x040fe40000000000 */
[C---:B------:R-:W-:Y:S01]  /*8b60*/  VIADD R11, R0.reuse, 0x38 ;  /* 0x00000038000b7836 */ /* 0x040fe20000000000 */
[----:B------:R2:W-:Y:S01]  /*8b70*/  STL [R1], R9 ;  /* 0x0000000901007387 */ /* 0x0005e20000100800 */
[C---:B------:R-:W-:Y:S02]  /*8b80*/  VIADD R12, R0.reuse, 0x40 ;  /* 0x00000040000c7836 */ /* 0x040fe40000000000 */
[C---:B------:R-:W-:Y:S02]  /*8b90*/  VIADD R13, R0.reuse, 0x48 ;  /* 0x00000048000d7836 */ /* 0x040fe40000000000 */
[C---:B------:R-:W-:Y:S02]  /*8ba0*/  VIADD R14, R0.reuse, 0x50 ;  /* 0x00000050000e7836 */ /* 0x040fe40000000000 */
[----:B-1----:R-:W-:-:S02]  /*8bb0*/  VIADD R8, R0, 0x20 ;  /* 0x0000002000087836 */ /* 0x002fc40000000000 */
[C---:B------:R-:W-:Y:S02]  /*8bc0*/  VIADD R15, R0.reuse, 0x58 ;  /* 0x00000058000f7836 */ /* 0x040fe40000000000 */
[C---:B--2---:R-:W-:Y:S02]  /*8bd0*/  VIADD R9, R0.reuse, 0x28 ;  /* 0x0000002800097836 */ /* 0x044fe40000000000 */
[C---:B------:R-:W-:Y:S02]  /*8be0*/  VIADD R16, R0.reuse, 0x60 ;  /* 0x0000006000107836 */ /* 0x040fe40000000000 */
[C---:B------:R-:W-:Y:S02]  /*8bf0*/  VIADD R17, R0.reuse, 0x68 ;  /* 0x0000006800117836 */ /* 0x040fe40000000000 */
[C---:B------:R-:W-:Y:S02]  /*8c00*/  VIADD R18, R0.reuse, 0x70 ;  /* 0x0000007000127836 */ /* 0x040fe40000000000 */
[----:B------:R-:W-:-:S02]  /*8c10*/  VIADD R19, R0, 0x78 ;  /* 0x0000007800137836 */ /* 0x000fc40000000000 */
[C---:B------:R-:W-:Y:S02]  /*8c20*/  VIADD R20, R0.reuse, 0x80 ;  /* 0x0000008000147836 */ /* 0x040fe40000000000 */
[C---:B------:R-:W-:Y:S02]  /*8c30*/  VIADD R21, R0.reuse, 0x88 ;  /* 0x0000008800157836 */ /* 0x040fe40000000000 */
        /* <DEDUP_REMOVED lines=13> */
[----:B0-----:R-:W-:-:S07]  /*8d10*/  VIADD R35, R0, 0xf8 ;  /* 0x000000f800237836 */ /* 0x001fce0000000000 */
.L_x_180:
[----:B------:R0:W-:Y:S04]  /*8d20*/  STL [R1+0x38], R0 ;  /* 0x0000380001007387 */ /* 0x0001e80000100800 */
[----:B0-----:R-:W2:Y:S01]  /*8d30*/  LDL R0, [R1+0x20] ;  /* 0x0000200001007983 */ /* 0x001ea20000100800 */
[----:B-----5:R-:W-:Y:S01]  /*8d40*/  SHF.L.U32 R37, R5, 0x1f, RZ ;  /* 0x0000001f05257819 */ /* 0x020fe200000006ff */
[----:B--2---:R-:W-:Y:S02]  /*8d50*/  IMAD R36, R6, 0x8, R0 ;  /* 0x0000000806247824 */ /* 0x004fe400078e0200 */
[----:B------:R0:W5:Y:S02]  /*8d60*/  LDL.LU R0, [R1+0x38] ;  /* 0x0000380001007983 */ /* 0x0001640000300800 */
[----:B------:R-:W1:Y:S02]  /*8d70*/  SYNCS.PHASECHK.TRANS64.TRYWAIT P0, [R36+URZ+0x28], R37 ;  /* 0x00002825240075a7 */ /* 0x000e64000800017f */
[----:B01----:R-:W-:Y:S05]  /*8d80*/  @!P0 BRA `(.L_x_177) ;  /* 0x0000001800208947 */ /* 0x003fea0003800000 */
.L_x_200:
[----:B------:R1:W-:Y:S04]  /*8d90*/  STL [R1+0x3c], R2 ;  /* 0x00003c0201007387 */ /* 0x0003e80000100800 */
[----:B-----5:R2:W-:Y:S01]  /*8da0*/  STL [R1+0x38], R0 ;  /* 0x0000380001007387 */ /* 0x0205e20000100800 */
[----:B-1----:R-:W1:Y:S03]  /*8db0*/  S2R R2, SR_TID.X ;  /* 0x0000000000027919 */ /* 0x002e660000002100 */
[----:B--2---:R-:W2:Y:S01]  /*8dc0*/  LDL R0, [R1+0x10] ;  /* 0x0000100001007983 */ /* 0x004ea20000100800 */
[----:B-1----:R-:W-:-:S03]  /*8dd0*/  LOP3.LUT P0, RZ, R2, 0x7f, RZ, 0xc0, !PT ;  /* 0x0000007f02ff7812 */ /* 0x002fc6000780c0ff */
[----:B------:R1:W5:Y:S10]  /*8de0*/  LDL.LU R2, [R1+0x3c] ;  /* 0x00003c0001027983 */ /* 0x0003740000300800 */
[----:B0-----:R-:W0:Y:S02]  /*8df0*/  @!P0 LDC R37, c[0x0][0x500] ;  /* 0x00014000ff258b82 */ /* 0x001e240000000800 */
[----:B0-----:R2:W-:Y:S02]  /*8e00*/  @!P0 SYNCS.ARRIVE.TRANS64 RZ, [R36+URZ], R37 ;  /* 0x0000002524ff89a7 */ /* 0x0015e4000800003f */
[----:B--2---:R-:W-:-:S02]  /*8e10*/  PRMT R37, R0, 0x9910, RZ ;  /* 0x0000991000257816 */ /* 0x004fc400000000ff */
[----:B------:R1:W5:Y:S02]  /*8e20*/  LDL.LU R0, [R1+0x38] ;  /* 0x0000380001007983 */ /* 0x0003640000300800 */
[----:B------:R-:W-:-:S13]  /*8e30*/  ISETP.NE.AND P0, PT, R37, 0x2, PT ;  /* 0x000000022500780c */ /* 0x000fda0003f05270 */
[----:B-1----:R-:W-:Y:S05]  /*8e40*/  @P0 BRA `(.L_x_178) ;  /* 0x0000000000040947 */ /* 0x002fea0003800000 */
[----:B------:R-:W-:Y:S01]  /*8e50*/  BPT.TRAP 0x1 ;  /* 0x000000040000795c */ /* 0x000fe20000300000 */
.L_x_178:
[----:B-----5:R0:W-:Y:S04]  /*8e60*/  STL [R1+0x38], R0 ;  /* 0x0000380001007387 */ /* 0x0201e80000100800 */
[----:B0-----:R-:W2:Y:S02]  /*8e70*/  LDL R0, [R1+0xc] ;  /* 0x00000c0001007983 */ /* 0x001ea40000100800 */
[----:B--2---:R-:W-:Y:S02]  /*8e80*/  LOP3.LUT P0, RZ, R0, 0x1, RZ, 0xc0, !PT ;  /* 0x0000000100ff7812 */ /* 0x004fe4000780c0ff */
[----:B------:R0:W5:Y:S11]  /*8e90*/  LDL.LU R0, [R1+0x38] ;  /* 0x0000380001007983 */ /* 0x0001760000300800 */
[----:B0-----:R-:W-:Y:S05]  /*8ea0*/  @P0 BRA `(.L_x_179) ;  /* 0x0000000000040947 */ /* 0x001fea0003800000 */
[----:B------:R-:W-:Y:S01]  /*8eb0*/  BPT.TRAP 0x1 ;  /* 0x000000040000795c */ /* 0x000fe20000300000 */
.L_x_179:
[----:B------:R0:W-:Y:S04]  /*8ec0*/  STL [R1+0x44], R35 ;  /* 0x0000442301007387 */ /* 0x0001e80000100800 */
[----:B0-----:R-:W2:Y:S04]  /*8ed0*/  LDL R35, [R1+0x20] ;  /* 0x0000200001237983 */ /* 0x001ea80000100800 */
[----:B------:R0:W-:Y:S04]  /*8ee0*/  STL [R1+0x40], R2 ;  /* 0x0000400201007387 */ /* 0x0001e80000100800 */
[----:B0-----:R-:W3:Y:S04]  /*8ef0*/  LDL R2, [R1+0x8] ;  /* 0x0000080001027983 */ /* 0x001ee80000100800 */
[----:B------:R0:W-:Y:S04]  /*8f00*/  STL [R1+0x3c], R4 ;  /* 0x00003c0401007387 */ /* 0x0001e80000100800 */
[----:B0-----:R-:W4:Y:S04]  /*8f10*/  LDL R4, [R1+0x4] ;  /* 0x0000040001047983 */ /* 0x001f280000100800 */
[----:B------:R0:W-:Y:S04]  /*8f20*/  STL [R1+0x38], R5 ;  /* 0x0000380501007387 */ /* 0x0001e80000100800 */
[----:B0-----:R-:W4:Y:S01]  /*8f30*/  LDL R5, [R1] ;  /* 0x0000000001057983 */ /* 0x001f220000100800 */
[----:B------:R-:W-:Y:S01]  /*8f40*/  R2UR UR17, R36 ;  /* 0x00000000241172ca */ /* 0x000fe200000e0000 */
[----:B------:R-:W-:Y:S01]  /*8f50*/  UIADD3 UR14, UP0, UR46, 0xf0, URZ ;  /* 0x000000f02e0e7890 */ /* 0x000fe2000ff1e03f */
[----:B------:R-:W-:-:S02]  /*8f60*/  R2UR UR19, R3 ;  /* 0x00000000031372ca */ /* 0x000fc400000e0000 */
[----:B-----5:R-:W-:Y:S01]  /*8f70*/  R2UR UR18, R0 ;  /* 0x00000000001272ca */ /* 0x020fe200000e0000 */
[----:B------:R-:W-:Y:S01]  /*8f80*/  UIADD3.X UR15, URZ, UR47, URZ, UP0, !UPT ;  /* 0x0000002f3f0f7290 */ /* 0x000fe200087fe43f */
[----:B------:R-:W-:Y:S01]  /*8f90*/  UMOV UR6, 0x0 ;  /* 0x0000000000067882 */ /* 0x000fe20000000000 */
[----:B------:R-:W-:Y:S01]  /*8fa0*/  UMOV UR7, 0x10000000 ;  /* 0x1000000000077882 */ /* 0x000fe20000000000 */
[----:B------:R-:W-:Y:S02]  /*8fb0*/  R2UR UR26, R7 ;  /* 0x00000000071a72ca */ /* 0x000fe400000e0000 */
[----:B------:R-:W-:Y:S01]  /*8fc0*/  R2UR UR10, R9 ;  /* 0x00000000090a72ca */ /* 0x000fe200000e0000 */
[----:B--2---:R-:W-:-:S05]  /*8fd0*/  IMAD R36, R6, 0x8000, R35 ;  /* 0x0000800006247824 */ /* 0x004fca00078e0223 */
[----:B------:R-:W-:Y:S01]  /*8fe0*/  R2UR UR5, R36 ;  /* 0x00000000240572ca */ /* 0x000fe200000e0000 */
[----:B------:R-:W-:Y:S02]  /*8ff0*/  IMAD R36, R6, 0x2000, R35 ;  /* 0x0000200006247824 */ /* 0x000fe400078e0223 */
[----:B------:R-:W2:Y:S01]  /*9000*/  LDL.LU R35, [R1+0x44] ;  /* 0x0000440001237983 */ /* 0x000ea20000300800 */
[----:B---3--:R-:W-:-:S03]  /*9010*/  R2UR UR20, R2 ;  /* 0x00000000021472ca */ /* 0x008fc600000e0000 */
[----:B------:R-:W3:Y:S01]  /*9020*/  LDL.LU R2, [R1+0x40] ;  /* 0x0000400001027983 */ /* 0x000ee20000300800 */
[----:B----4-:R-:W-:-:S03]  /*9030*/  R2UR UR50, R4 ;  /* 0x00000000043272ca */ /* 0x010fc600000e0000 */
[----:B------:R-:W4:Y:S01]  /*9040*/  LDL.LU R4, [R1+0x3c] ;  /* 0x00003c0001047983 */ /* 0x000f220000300800 */
[----:B------:R-:W-:-:S03]  /*9050*/  R2UR UR34, R5 ;  /* 0x00000000052272ca */ /* 0x000fc600000e0000 */
[----:B------:R-:W3:Y:S01]  /*9060*/  LDL.LU R5, [R1+0x38] ;  /* 0x0000380001057983 */ /* 0x000ee20000300800 */
[----:B------:R-:W-:Y:S01]  /*9070*/  UIADD3 UR16, UR5, 0x800, URZ ;  /* 0x0000080005107890 */ /* 0x000fe2000fffe03f */
[----:B------:R-:W-:Y:S01]  /*9080*/  R2UR UR42, R10 ;  /* 0x000000000a2a72ca */ /* 0x000fe200000e0000 */
[----:B------:R-:W-:Y:S01]  /*9090*/  UIADD3 UR48, UR5, 0xc00, URZ ;  /* 0x00000c0005307890 */ /* 0x000fe2000fffe03f */
[----:B------:R-:W-:Y:S01]  /*90a0*/  R2UR UR58, R25 ;  /* 0x00000000193a72ca */ /* 0x000fe200000e0000 */
[----:B------:R-:W-:Y:S01]  /*90b0*/  UIADD3 UR32, UR5, 0x1000, URZ ;  /* 0x0000100005207890 */ /* 0x000fe2000fffe03f */
[----:B------:R-:W-:-:S04]  /*90c0*/  R2UR UR4, R36 ;  /* 0x00000000240472ca */ /* 0x000fc800000e0000 */
[----:B------:R0:W-:Y:S01]  /*90d0*/  UTMALDG.3D [UR16], [UR14], desc[UR6] ;  /* 0x000006100e0075b4 */ /* 0x0001e20008011000 */
[----:B------:R-:W-:Y:S02]  /*90e0*/  UIADD3 UR24, UR5, 0x1400, URZ ;  /* 0x0000140005187890 */ /* 0x000fe4000fffe03f */
[----:B------:R-:W-:Y:S01]  /*90f0*/  UIADD3 UR8, UR5, 0x1c00, URZ ;  /* 0x00001c0005087890 */ /* 0x000fe2000fffe03f */
[----:B------:R-:W-:Y:S01]  /*9100*/  UMOV UR49, UR17 ;  /* 0x0000001100317c82 */ /* 0x000fe20008000000 */
[----:B------:R-:W-:Y:S01]  /*9110*/  UMOV UR51, UR19 ;  /* 0x0000001300337c82 */ /* 0x000fe20008000000 */
[----:B------:R-:W-:Y:S01]  /*9120*/  UMOV UR52, UR20 ;  /* 0x0000001400347c82 */ /* 0x000fe20008000000 */
[----:B------:R-:W-:Y:S01]  /*9130*/  UMOV UR33, UR17 ;  /* 0x0000001100217c82 */ /* 0x000fe20008000000 */
[----:B------:R-:W-:Y:S01]  /*9140*/  UMOV UR35, UR19 ;  /* 0x0000001300237c82 */ /* 0x000fe20008000000 */
[----:B------:R-:W-:Y:S01]  /*9150*/  UMOV UR36, UR20 ;  /* 0x0000001400247c82 */ /* 0x000fe20008000000 */
[----:B------:R-:W-:Y:S01]  /*9160*/  UTMALDG.3D [UR48], [UR14], desc[UR6] ;  /* 0x000006300e0075b4 */ /* 0x000fe20008011000 */
[----:B------:R-:W-:Y:S01]  /*9170*/  UMOV UR25, UR17 ;  /* 0x0000001100197c82 */ /* 0x000fe20008000000 */
[----:B------:R-:W-:Y:S01]  /*9180*/  UMOV UR27, UR19 ;  /* 0x00000013001b7c82 */ /* 0x000fe20008000000 */
[----:B------:R-:W-:Y:S01]  /*9190*/  UMOV UR28, UR20 ;  /* 0x00000014001c7c82 */ /* 0x000fe20008000000 */
[----:B------:R-:W-:Y:S01]  /*91a0*/  UMOV UR9, UR17 ;  /* 0x0000001100097c82 */ /* 0x000fe20008000000 */
[----:B------:R-:W-:Y:S01]  /*91b0*/  UMOV UR11, UR19 ;  /* 0x00000013000b7c82 */ /* 0x000fe20008000000 */
[----:B------:R-:W-:Y:S01]  /*91c0*/  UMOV UR12, UR20 ;  /* 0x00000014000c7c82 */ /* 0x000fe20008000000 */
[----:B------:R1:W-:Y:S01]  /*91d0*/  UTMALDG.3D [UR32], [UR14], desc[UR6] ;  /* 0x000006200e0075b4 */ /* 0x0003e20008011000 */
[----:B0-----:R-:W-:Y:S01]  /*91e0*/  R2UR UR18, R8 ;  /* 0x00000000081272ca */ /* 0x001fe200000e0000 */
[----:B------:R-:W-:Y:S01]  /*91f0*/  UIADD3 UR16, UR5, 0x1800, URZ ;  /* 0x0000180005107890 */ /* 0x000fe2000fffe03f */
[----:B------:R0:W-:Y:S01]  /*9200*/  UTMALDG.3D [UR24], [UR14], desc[UR6] ;  /* 0x000006180e0075b4 */ /* 0x0001e20008011000 */
[----:B------:R-:W-:-:S10]  /*9210*/  UIADD3 UR40, UR5, 0x2000, URZ ;  /* 0x0000200005287890 */ /* 0x000fd4000fffe03f */
[----:B------:R0:W-:Y:S01]  /*9220*/  UTMALDG.3D [UR16], [UR14], desc[UR6] ;  /* 0x000006100e0075b4 */ /* 0x0001e20008011000 */
[----:B-1----:R-:W-:Y:S01]  /*9230*/  R2UR UR34, R11 ;  /* 0x000000000b2272ca */ /* 0x002fe200000e0000 */
[----:B------:R1:W-:Y:S01]  /*9240*/  UTMALDG.3D [UR8], [UR14], desc[UR6] ;  /* 0x000006080e0075b4 */ /* 0x0003e20008011000 */
[----:B------:R-:W-:Y:S01]  /*9250*/  UIADD3 UR32, UR5, 0x2400, URZ ;  /* 0x0000240005207890 */ /* 0x000fe2000fffe03f */
[----:B0-----:R-:W-:Y:S01]  /*9260*/  R2UR UR26, R12 ;  /* 0x000000000c1a72ca */ /* 0x001fe200000e0000 */
[----:B------:R-:W-:Y:S01]  /*9270*/  UIADD3 UR24, UR5, 0x2800, URZ ;  /* 0x0000280005187890 */ /* 0x000fe2000fffe03f */
[----:B------:R-:W-:Y:S01]  /*9280*/  R2UR UR18, R13 ;  /* 0x000000000d1272ca */ /* 0x000fe200000e0000 */
[----:B------:R-:W-:Y:S01]  /*9290*/  UIADD3 UR16, UR5, 0x2c00, URZ ;  /* 0x00002c0005107890 */ /* 0x000fe2000fffe03f */
[----:B-1----:R-:W-:Y:S01]  /*92a0*/  R2UR UR10, R14 ;  /* 0x000000000e0a72ca */ /* 0x002fe200000e0000 */
[----:B------:R-:W-:Y:S01]  /*92b0*/  UIADD3 UR8, UR5, 0x3000, URZ ;  /* 0x0000300005087890 */ /* 0x000fe2000fffe03f */
[----:B------:R-:W-:Y:S01]  /*92c0*/  UMOV UR41, UR17 ;  /* 0x0000001100297c82 */ /* 0x000fe20008000000 */
[----:B------:R-:W-:Y:S01]  /*92d0*/  UMOV UR43, UR19 ;  /* 0x00000013002b7c82 */ /* 0x000fe20008000000 */
[----:B------:R-:W-:Y:S01]  /*92e0*/  UMOV UR44, UR20 ;  /* 0x00000014002c7c82 */ /* 0x000fe20008000000 */
[----:B------:R-:W-:Y:S01]  /*92f0*/  R2UR UR50, R15 ;  /* 0x000000000f3272ca */ /* 0x000fe200000e0000 */
[----:B------:R-:W-:Y:S01]  /*9300*/  UTMALDG.3D [UR40], [UR14], desc[UR6] ;  /* 0x000006280e0075b4 */ /* 0x000fe20008011000 */
[----:B------:R-:W-:Y:S01]  /*9310*/  UIADD3 UR48, UR5, 0x3400, URZ ;  /* 0x0000340005307890 */ /* 0x000fe2000fffe03f */
[----:B------:R0:W-:Y:S01]  /*9320*/  UTMALDG.3D [UR32], [UR14], desc[UR6] ;  /* 0x000006200e0075b4 */ /* 0x0001e20008011000 */
[----:B------:R1:W-:Y:S02]  /*9330*/  UTMALDG.3D [UR24], [UR14], desc[UR6] ;  /* 0x000006180e0075b4 */ /* 0x0003e40008011000 */
[----:B------:R1:W-:Y:S01]  /*9340*/  UTMALDG.3D [UR16], [UR14], desc[UR6] ;  /* 0x000006100e0075b4 */ /* 0x0003e20008011000 */
[----:B0-----:R-:W-:Y:S01]  /*9350*/  R2UR UR34, R16 ;  /* 0x00000000102272ca */ /* 0x001fe200000e0000 */
[----:B------:R0:W-:Y:S01]  /*9360*/  UTMALDG.3D [UR8], [UR14], desc[UR6] ;  /* 0x000006080e0075b4 */ /* 0x0001e20008011000 */
[----:B------:R-:W-:Y:S01]  /*9370*/  UIADD3 UR32, UR5, 0x3800, URZ ;  /* 0x0000380005207890 */ /* 0x000fe2000fffe03f */
[----:B-1----:R-:W-:Y:S01]  /*9380*/  R2UR UR26, R17 ;  /* 0x00000000111a72ca */ /* 0x002fe200000e0000 */
[----:B------:R-:W-:-:S02]  /*9390*/  UIADD3 UR24, UR5, 0x3c00, URZ ;  /* 0x00003c0005187890 */ /* 0x000fc4000fffe03f */
[----:B------:R-:W-:Y:S01]  /*93a0*/  UTMALDG.3D [UR48], [UR14], desc[UR6] ;  /* 0x000006300e0075b4 */ /* 0x000fe20008011000 */
[----:B------:R-:W-:Y:S01]  /*93b0*/  R2UR UR18, R18 ;  /* 0x00000000121272ca */ /* 0x000fe200000e0000 */
[----:B------:R-:W-:-:S05]  /*93c0*/  UIADD3 UR16, UR5, 0x4000, URZ ;  /* 0x0000400005107890 */ /* 0x000fca000fffe03f */
[----:B------:R1:W-:Y:S01]  /*93d0*/  UTMALDG.3D [UR32], [UR14], desc[UR6] ;  /* 0x000006200e0075b4 */ /* 0x0003e20008011000 */
[----:B0-----:R-:W-:Y:S01]  /*93e0*/  R2UR UR10, R19 ;  /* 0x00000000130a72ca */ /* 0x001fe200000e0000 */
[----:B------:R-:W-:Y:S01]  /*93f0*/  UIADD3 UR8, UR5, 0x4400, URZ ;  /* 0x0000440005087890 */ /* 0x000fe2000fffe03f */
[----:B------:R-:W-:Y:S01]  /*9400*/  R2UR UR42, R20 ;  /* 0x00000000142a72ca */ /* 0x000fe200000e0000 */
[----:B------:R0:W-:Y:S01]  /*9410*/  UTMALDG.3D [UR24], [UR14], desc[UR6] ;  /* 0x000006180e0075b4 */ /* 0x0001e20008011000 */
[----:B------:R-:W-:Y:S02]  /*9420*/  UIADD3 UR40, UR5, 0x4800, URZ ;  /* 0x0000480005287890 */ /* 0x000fe4000fffe03f */
[----:B------:R0:W-:Y:S01]  /*9430*/  UTMALDG.3D [UR16], [UR14], desc[UR6] ;  /* 0x000006100e0075b4 */ /* 0x0001e20008011000 */
[----:B-1----:R-:W-:-:S06]  /*9440*/  R2UR UR34, R21 ;  /* 0x00000000152272ca */ /* 0x002fcc00000e0000 */
[----:B------:R1:W-:Y:S01]  /*9450*/  UTMALDG.3D [UR8], [UR14], desc[UR6] ;  /* 0x000006080e0075b4 */ /* 0x0003e20008011000 */
[----:B------:R-:W-:Y:S01]  /*9460*/  UIADD3 UR32, UR5, 0x4c00, URZ ;  /* 0x00004c0005207890 */ /* 0x000fe2000fffe03f */
[----:B0-----:R-:W-:Y:S01]  /*9470*/  R2UR UR26, R22 ;  /* 0x00000000161a72ca */ /* 0x001fe200000e0000 */
[----:B------:R-:W-:Y:S01]  /*9480*/  UIADD3 UR24, UR5, 0x5000, URZ ;  /* 0x0000500005187890 */ /* 0x000fe2000fffe03f */
[----:B------:R0:W-:Y:S01]  /*9490*/  UTMALDG.3D [UR40], [UR14], desc[UR6] ;  /* 0x000006280e0075b4 */ /* 0x0001e20008011000 */
[----:B------:R-:W-:Y:S01]  /*94a0*/  R2UR UR18, R23 ;  /* 0x00000000171272ca */ /* 0x000fe200000e0000 */
[----:B------:R-:W-:Y:S01]  /*94b0*/  UIADD3 UR16, UR5, 0x5400, URZ ;  /* 0x0000540005107890 */ /* 0x000fe2000fffe03f */
[----:B------:R-:W-:-:S03]  /*94c0*/  R2UR UR50, R26 ;  /* 0x000000001a3272ca */ /* 0x000fc600000e0000 */
[----:B------:R0:W-:Y:S01]  /*94d0*/  UTMALDG.3D [UR32], [UR14], desc[UR6] ;  /* 0x000006200e0075b4 */ /* 0x0001e20008011000 */
[----:B-1----:R-:W-:Y:S01]  /*94e0*/  R2UR UR10, R24 ;  /* 0x00000000180a72ca */ /* 0x002fe200000e0000 */
[----:B------:R-:W-:-:S03]  /*94f0*/  UIADD3 UR8, UR5, 0x5800, URZ ;  /* 0x0000580005087890 */ /* 0x000fc6000fffe03f */
[----:B------:R1:W-:Y:S01]  /*9500*/  UTMALDG.3D [UR24], [UR14], desc[UR6] ;  /* 0x000006180e0075b4 */ /* 0x0003e20008011000 */
[----:B------:R-:W-:Y:S02]  /*9510*/  UIADD3 UR56, UR5, 0x5c00, URZ ;  /* 0x00005c0005387890 */ /* 0x000fe4000fffe03f */
[----:B------:R-:W-:Y:S01]  /*9520*/  UIADD3 UR48, UR5, 0x6000, URZ ;  /* 0x0000600005307890 */ /* 0x000fe2000fffe03f */
[----:B0-----:R-:W-:Y:S01]  /*9530*/  R2UR UR42, R27 ;  /* 0x000000001b2a72ca */ /* 0x001fe200000e0000 */
[----:B------:R0:W-:Y:S01]  /*9540*/  UTMALDG.3D [UR16], [UR14], desc[UR6] ;  /* 0x000006100e0075b4 */ /* 0x0001e20008011000 */
[----:B------:R-:W-:Y:S01]  /*9550*/  UIADD3 UR40, UR5, 0x6400, URZ ;  /* 0x0000640005287890 */ /* 0x000fe2000fffe03f */
[----:B------:R-:W-:Y:S02]  /*9560*/  R2UR UR34, R28 ;  /* 0x000000001c2272ca */ /* 0x000fe400000e0000 */
[----:B------:R0:W-:Y:S01]  /*9570*/  UTMALDG.3D [UR8], [UR14], desc[UR6] ;  /* 0x000006080e0075b4 */ /* 0x0001e20008011000 */
[----:B------:R-:W-:Y:S01]  /*9580*/  UIADD3 UR32, UR5, 0x6800, URZ ;  /* 0x0000680005207890 */ /* 0x000fe2000fffe03f */
[----:B-1----:R-:W-:Y:S01]  /*9590*/  R2UR UR26, R29 ;  /* 0x000000001d1a72ca */ /* 0x002fe200000e0000 */
[----:B------:R-:W-:Y:S01]  /*95a0*/  UIADD3 UR24, UR5, 0x6c00, URZ ;  /* 0x00006c0005187890 */ /* 0x000fe2000fffe03f */
[----:B0-----:R-:W-:Y:S01]  /*95b0*/  R2UR UR18, R30 ;  /* 0x000000001e1272ca */ /* 0x001fe200000e0000 */
[----:B------:R-:W-:Y:S01]  /*95c0*/  UIADD3 UR16, UR5, 0x7000, URZ ;  /* 0x0000700005107890 */ /* 0x000fe2000fffe03f */
[----:B------:R-:W-:Y:S01]  /*95d0*/  UMOV UR57, UR17 ;  /* 0x0000001100397c82 */ /* 0x000fe20008000000 */
[----:B------:R-:W-:Y:S01]  /*95e0*/  UMOV UR59, UR19 ;  /* 0x00000013003b7c82 */ /* 0x000fe20008000000 */
[----:B------:R-:W-:Y:S01]  /*95f0*/  R2UR UR10, R31 ;  /* 0x000000001f0a72ca */ /* 0x000fe200000e0000 */
[----:B------:R-:W-:Y:S01]  /*9600*/  UIADD3 UR8, UR5, 0x7400, URZ ;  /* 0x0000740005087890 */ /* 0x000fe2000fffe03f */
[----:B------:R-:W-:-:S02]  /*9610*/  UMOV UR60, UR20 ;  /* 0x00000014003c7c82 */ /* 0x000fc40008000000 */
[----:B------:R-:W-:Y:S01]  /*9620*/  UTMALDG.3D [UR56], [UR14], desc[UR6] ;  /* 0x000006380e0075b4 */ /* 0x000fe20008011000 */
[----:B------:R-:W-:Y:S01]  /*9630*/  UIADD3 UR22, UP0, UR46, 0x1f0, URZ ;  /* 0x000001f02e167890 */ /* 0x000fe2000ff1e03f */
[----:B------:R-:W-:Y:S01]  /*9640*/  UTMALDG.3D [UR48], [UR14], desc[UR6] ;  /* 0x000006300e0075b4 */ /* 0x000fe20008011000 */
[----:B------:R0:W-:Y:S01]  /*9650*/  UTMALDG.3D [UR40], [UR14], desc[UR6] ;  /* 0x000006280e0075b4 */ /* 0x0001e20008011000 */
[----:B------:R-:W-:Y:S01]  /*9660*/  VIADD R6, R6, 0x1 ;  /* 0x0000000106067836 */ /* 0x000fe20000000000 */
[----:B------:R1:W-:Y:S01]  /*9670*/  UTMALDG.3D [UR32], [UR14], desc[UR6] ;  /* 0x000006200e0075b4 */ /* 0x0003e20008011000 */
[----:B------:R-:W-:Y:S01]  /*9680*/  UIADD3.X UR23, URZ, UR47, URZ, UP0, !UPT ;  /* 0x0000002f3f177290 */ /* 0x000fe200087fe43f */
[----:B------:R4:W-:Y:S01]  /*9690*/  UTMALDG.3D [UR24], [UR14], desc[UR6] ;  /* 0x000006180e0075b4 */ /* 0x0009e20008011000 */
[----:B0-----:R-:W-:Y:S01]  /*96a0*/  R2UR UR42, R32 ;  /* 0x00000000202a72ca */ /* 0x001fe200000e0000 */
[----:B------:R2:W-:Y:S01]  /*96b0*/  UTMALDG.3D [UR16], [UR14], desc[UR6] ;  /* 0x000006100e0075b4 */ /* 0x0005e20008011000 */
[----:B------:R-:W-:Y:S01]  /*96c0*/  UIADD3 UR40, UR5, 0x7800, URZ ;  /* 0x0000780005287890 */ /* 0x000fe2000fffe03f */
[----:B-1----:R-:W-:Y:S01]  /*96d0*/  R2UR UR34, R33 ;  /* 0x00000000212272ca */ /* 0x002fe200000e0000 */
[----:B------:R3:W-:Y:S01]  /*96e0*/  UTMALDG.3D [UR8], [UR14], desc[UR6] ;  /* 0x000006080e0075b4 */ /* 0x0007e20008011000 */
[----:B----4-:R-:W-:Y:S01]  /*96f0*/  VIADD R4, R4, 0xffffffff ;  /* 0xffffffff04047836 */ /* 0x010fe20000000000 */
[----:B------:R-:W-:Y:S01]  /*9700*/  UIADD3 UR32, UR5, 0x7c00, URZ ;  /* 0x00007c0005207890 */ /* 0x000fe2000fffe03f */
[----:B------:R-:W-:Y:S01]  /*9710*/  R2UR UR26, R34 ;  /* 0x00000000221a72ca */ /* 0x000fe200000e0000 */
[----:B------:R-:W-:-:S02]  /*9720*/  UIADD3 UR24, UR5, 0x8000, URZ ;  /* 0x0000800005187890 */ /* 0x000fc4000fffe03f */
[----:B------:R-:W-:-:S03]  /*9730*/  ISETP.GT.AND P1, PT, R4, 0x1, PT ;  /* 0x000000010400780c */ /* 0x000fc60003f24270 */
[----:B------:R0:W-:Y:S01]  /*9740*/  UTMALDG.3D [UR40], [UR14], desc[UR6] ;  /* 0x000006280e0075b4 */ /* 0x0001e20008011000 */
[----:B--2---:R-:W-:Y:S01]  /*9750*/  R2UR UR18, R35 ;  /* 0x00000000231272ca */ /* 0x004fe200000e0000 */
[----:B------:R-:W-:Y:S01]  /*9760*/  UIADD3 UR16, UR5, 0x8400, URZ ;  /* 0x0000840005107890 */ /* 0x000fe2000fffe03f */
[----:B------:R-:W-:Y:S01]  /*9770*/  ISETP.NE.AND P0, PT, R6, 0x5, PT ;  /* 0x000000050600780c */ /* 0x000fe20003f05270 */
[----:B------:R0:W-:Y:S01]  /*9780*/  UTMALDG.3D [UR32], [UR14], desc[UR6] ;  /* 0x000006200e0075b4 */ /* 0x0001e20008011000 */
[----:B---3--:R-:W-:Y:S01]  /*9790*/  R2UR UR11, R2 ;  /* 0x00000000020b72ca */ /* 0x008fe200000e0000 */
[----:B------:R-:W-:Y:S01]  /*97a0*/  UIADD3 UR8, UR4, 0x28800, URZ ;  /* 0x0002880004087890 */ /* 0x000fe2000fffe03f */
[----:B------:R-:W-:Y:S01]  /*97b0*/  SEL R36, RZ, 0x1, P0 ;  /* 0x00000001ff247807 */ /* 0x000fe20000000000 */
[----:B------:R0:W-:Y:S01]  /*97c0*/  UTMALDG.3D [UR24], [UR14], desc[UR6] ;  /* 0x000006180e0075b4 */ /* 0x0001e20008011000 */
[----:B------:R-:W-:Y:S01]  /*97d0*/  UMOV UR10, UR19 ;  /* 0x00000013000a7c82 */ /* 0x000fe20008000000 */
[----:B------:R-:W-:Y:S01]  /*97e0*/  VIADD R3, R3, 0x20 ;  /* 0x0000002003037836 */ /* 0x000fe20000000000 */
[----:B------:R-:W-:-:S03]  /*97f0*/  LOP3.LUT R5, R5, R36, RZ, 0x3c, !PT ;  /* 0x0000002405057212 */ /* 0x000fc600078e3cff */
[----:B------:R0:W-:Y:S01]  /*9800*/  UTMALDG.3D [UR16], [UR14], desc[UR6] ;  /* 0x000006100e0075b4 */ /* 0x0001e20008011000 */
[----:B------:R-:W-:-:S03]  /*9810*/  SEL R6, R6, RZ, P0 ;  /* 0x000000ff06067207 */ /* 0x000fc60000000000 */
[----:B------:R0:W-:Y:S02]  /*9820*/  UTMALDG.3D [UR8], [UR22], desc[UR6] ;  /* 0x00000608160075b4 */ /* 0x0001e40008011000 */
[----:B0-----:R-:W-:Y:S05]  /*9830*/  @P1 BRA `(.L_x_180) ;  /* 0xfffffff400381947 */ /* 0x001fea000383ffff */
.L_x_174:
[----:B------:R-:W-:Y:S05]  /*9840*/  BSYNC B6 ;  /* 0x0000000000067941 */ /* 0x000fea0003800000 */
.L_x_173:
[----:B------:R-:W2:Y:S01]  /*9850*/  LDL.LU R30, [R1+0x30] ;  /* 0x00003000011e7983 */ /* 0x000ea20000300800 */
[----:B------:R-:W-:-:S03]  /*9860*/  ULDC.64 UR4, c[0x0][0x650] ;  /* 0x0001940000047ab9 */ /* 0x000fc60000000a00 */
[----:B------:R-:W3:Y:S04]  /*9870*/  LDL.LU R31, [R1+0x2c] ;  /* 0x00002c00011f7983 */ /* 0x000ee80000300800 */
[----:B------:R-:W3:Y:S04]  /*9880*/  LDL R32, [R1+0x28] ;  /* 0x0000280001207983 */ /* 0x000ee80000100800 */
[----:B------:R-:W4:Y:S04]  /*9890*/  LDL.LU R33, [R1+0x24] ;  /* 0x0000240001217983 */ /* 0x000f280000300800 */
[----:B------:R-:W5:Y:S04]  /*98a0*/  LDL.LU R34, [R1+0x18] ;  /* 0x0000180001227983 */ /* 0x000f680000300800 */
[----:B------:R-:W4:Y:S01]  /*98b0*/  LDL.LU R35, [R1+0x1c] ;  /* 0x00001c0001237983 */ /* 0x000f220000300800 */
[----:B------:R-:W-:Y:S01]  /*98c0*/  BSSY B0, `(.L_x_181) ;  /* 0x0000077000007945 */ /* 0x000fe20003800000 */
[----:B------:R-:W-:-:S02]  /*98d0*/  IMAD.MOV.U32 R17, RZ, RZ, -0x1 ;  /* 0xffffffffff117424 */ /* 0x000fc400078e00ff */
[----:B------:R-:W-:Y:S01]  /*98e0*/  IMAD.MOV.U32 R16, RZ, RZ, -0x1 ;  /* 0xffffffffff107424 */ /* 0x000fe200078e00ff */
[----:B--2---:R-:W-:Y:S01]  /*98f0*/  LOP3.LUT P1, RZ, R30, 0xff, RZ, 0xc0, !PT ;  /* 0x000000ff1eff7812 */ /* 0x004fe2000782c0ff */
[----:B---3--:R-:W-:-:S12]  /*9900*/  IMAD.IADD R5, R32, 0x1, R31 ;  /* 0x0000000120057824 */ /* 0x008fd800078e021f */
[----:B-1----:R-:W0:Y:S01]  /*9910*/  @P1 S2R R3, SR_CgaCtaId ;  /* 0x0000000000031919 */ /* 0x002e220000008800 */
[----:B------:R-:W-:Y:S02]  /*9920*/  @P1 MOV R0, 0x400 ;  /* 0x0000040000001802 */ /* 0x000fe40000000f00 */
[----:B------:R-:W-:-:S04]  /*9930*/  ISETP.GT.U32.AND P0, PT, R5, 0x4, PT ;  /* 0x000000040500780c */ /* 0x000fc80003f04070 */
[----:B------:R-:W-:Y:S02]  /*9940*/  ISETP.LT.U32.AND P0, PT, R32, 0x5, P0 ;  /* 0x000000052000780c */ /* 0x000fe40000701070 */
[----:B----4-:R-:W-:-:S04]  /*9950*/  IADD3 R35, P2, R35, UR54, RZ ;  /* 0x0000003623237c10 */ /* 0x010fc8000ff5e0ff */
[----:B-----5:R-:W-:Y:S01]  /*9960*/  IADD3.X R34, R34, UR45, RZ, P2, !PT ;  /* 0x0000002d22227c10 */ /* 0x020fe200097fe4ff */
[----:B------:R-:W-:Y:S04]  /*9970*/  STL [R1+0x1c], R35 ;  /* 0x00001c2301007387 */ /* 0x000fe80000100800 */
[----:B------:R-:W-:Y:S01]  /*9980*/  STL [R1+0x18], R34 ;  /* 0x0000182201007387 */ /* 0x000fe20000100800 */
[----:B0-----:R-:W-:Y:S01]  /*9990*/  @P1 LEA R0, R3, R0, 0x18 ;  /* 0x0000000003001211 */ /* 0x001fe200078ec0ff */
[----:B------:R-:W-:-:S03]  /*99a0*/  IMAD.WIDE.U32 R2, R5, -0x33333333, RZ ;  /* 0xcccccccd05027825 */ /* 0x000fc600078e00ff */
[----:B------:R0:W-:Y:S01]  /*99b0*/  @P1 SYNCS.ARRIVE.TRANS64.A1T0 RZ, [R0+URZ+0x68], RZ ;  /* 0x000068ff00ff19a7 */ /* 0x0001e2000810003f */
[----:B------:R-:W-:Y:S02]  /*99c0*/  ISETP.GE.U32.AND P1, PT, R32, 0x5, PT ;  /* 0x000000052000780c */ /* 0x000fe40003f26070 */
[----:B------:R-:W-:Y:S02]  /*99d0*/  SHF.R.U32.HI R2, RZ, 0x2, R3 ;  /* 0x00000002ff027819 */ /* 0x000fe40000011603 */
[----:B0-----:R-:W-:-:S03]  /*99e0*/  SEL R0, RZ, 0x1, !P0 ;  /* 0x00000001ff007807 */ /* 0x001fc60004000000 */
[----:B------:R-:W-:Y:S01]  /*99f0*/  IMAD R3, R2, -0x5, R5 ;  /* 0xfffffffb02037824 */ /* 0x000fe200078e0205 */
[----:B------:R-:W-:Y:S02]  /*9a00*/  ISETP.GE.U32.AND P0, PT, R35, UR4, PT ;  /* 0x0000000423007c0c */ /* 0x000fe4000bf06070 */
[----:B------:R-:W-:Y:S02]  /*9a10*/  LOP3.LUT R33, R33, R0, RZ, 0x3c, !PT ;  /* 0x0000000021217212 */ /* 0x000fe400078e3cff */
[----:B------:R0:W-:Y:S01]  /*9a20*/  STL [R1+0x2c], R3 ;  /* 0x00002c0301007387 */ /* 0x0001e20000100800 */
[----:B------:R-:W-:Y:S02]  /*9a30*/  ISETP.GE.U32.AND.EX P0, PT, R34, UR5, PT, P0 ;  /* 0x0000000522007c0c */ /* 0x000fe4000bf06100 */
[--C-:B------:R-:W-:Y:S02]  /*9a40*/  @P1 LOP3.LUT R33, R33, 0x1, R2.reuse, 0x78, !PT ;  /* 0x0000000121211812 */ /* 0x100fe400078e7802 */
[----:B------:R-:W-:-:S02]  /*9a50*/  PRMT R2, RZ, 0x7610, R2 ;  /* 0x00007610ff027816 */ /* 0x000fc40000000002 */
[----:B------:R-:W-:Y:S01]  /*9a60*/  PRMT R0, RZ, 0x7610, R0 ;  /* 0x00007610ff007816 */ /* 0x000fe20000000000 */
[----:B------:R1:W-:Y:S01]  /*9a70*/  STL [R1+0x24], R33 ;  /* 0x0000242101007387 */ /* 0x0003e20000100800 */
[----:B0-----:R-:W-:-:S05]  /*9a80*/  IMAD.MOV.U32 R3, RZ, RZ, -0x1 ;  /* 0xffffffffff037424 */ /* 0x001fca00078e00ff */
[----:B------:R1:W-:Y:S04]  /*9a90*/  STL [R1+0x8], R3 ;  /* 0x0000080301007387 */ /* 0x0003e80000100800 */
[----:B------:R1:W-:Y:S01]  /*9aa0*/  STL.S16 [R1+0x30], R2 ;  /* 0x0000300201007387 */ /* 0x0003e20000100600 */
[----:B------:R-:W-:Y:S05]  /*9ab0*/  @P0 BRA `(.L_x_182) ;  /* 0x00000004005c0947 */ /* 0x000fea0003800000 */
[----:B------:R-:W-:Y:S01]  /*9ac0*/  ULDC.64 UR4, c[0x0][0x628] ;  /* 0x00018a0000047ab9 */ /* 0x000fe20000000a00 */
[----:B------:R-:W0:Y:S01]  /*9ad0*/  S2R R8, SR_CTAID.X ;  /* 0x0000000000087919 */ /* 0x000e220000002500 */
[----:B------:R-:W-:Y:S01]  /*9ae0*/  ISETP.NE.U32.AND P0, PT, RZ, UR4, PT ;  /* 0x00000004ff007c0c */ /* 0x000fe2000bf05070 */
[----:B------:R-:W-:Y:S01]  /*9af0*/  ULDC UR7, c[0x0][0x630] ;  /* 0x00018c0000077ab9 */ /* 0x000fe20000000800 */
[----:B-1----:R-:W-:Y:S01]  /*9b00*/  IMAD.MOV.U32 R2, RZ, RZ, R35 ;  /* 0x000000ffff027224 */ /* 0x002fe200078e0023 */
[----:B------:R-:W1:Y:S01]  /*9b10*/  S2R R0, SR_CTAID.Y ;  /* 0x0000000000007919 */ /* 0x000e620000002600 */
[----:B------:R-:W-:Y:S01]  /*9b20*/  ISETP.NE.AND.EX P0, PT, RZ, UR5, PT, P0 ;  /* 0x00000005ff007c0c */ /* 0x000fe2000bf05300 */
[----:B------:R-:W-:-:S12]  /*9b30*/  IMAD.MOV.U32 R3, RZ, RZ, R34 ;  /* 0x000000ffff037224 */ /* 0x000fd800078e0022 */
[----:B------:R-:W-:Y:S05]  /*9b40*/  @!P0 BRA `(.L_x_183) ;  /* 0x0000000000288947 */ /* 0x000fea0003800000 */
[----:B------:R-:W-:Y:S02]  /*9b50*/  ULDC UR6, c[0x0][0x634] ;  /* 0x00018d0000067ab9 */ /* 0x000fe40000000800 */
[----:B------:R-:W-:-:S05]  /*9b60*/  IADD3 R7, P0, R35, UR6, RZ ;  /* 0x0000000623077c10 */ /* 0x000fca000ff1e0ff */
[----:B------:R-:W-:-:S04]  /*9b70*/  IMAD.X R9, RZ, RZ, R34, P0 ;  /* 0x000000ffff097224 */ /* 0x000fc800000e0622 */
[----:B------:R-:W-:-:S04]  /*9b80*/  IMAD.WIDE.U32 R4, R9, UR4, RZ ;  /* 0x0000000409047c25 */ /* 0x000fc8000f8e00ff */
[----:B------:R-:W-:-:S04]  /*9b90*/  IMAD.WIDE.U32 R4, P0, R7, UR5, R4 ;  /* 0x0000000507047c25 */ /* 0x000fc8000f800004 */
[----:B------:R-:W-:-:S04]  /*9ba0*/  IMAD.WIDE.U32 R6, R7, UR4, RZ ;  /* 0x0000000407067c25 */ /* 0x000fc8000f8e00ff */
[----:B------:R-:W-:Y:S01]  /*9bb0*/  IMAD.X R3, RZ, RZ, RZ, P0 ;  /* 0x000000ffff037224 */ /* 0x000fe200000e06ff */
[----:B------:R-:W-:Y:S01]  /*9bc0*/  IADD3 RZ, P0, R7, R4, RZ ;  /* 0x0000000407ff7210 */ /* 0x000fe20007f1e0ff */
[----:B------:R-:W-:-:S04]  /*9bd0*/  IMAD.MOV.U32 R2, RZ, RZ, R5 ;  /* 0x000000ffff027224 */ /* 0x000fc800078e0005 */
[----:B------:R-:W-:-:S08]  /*9be0*/  IMAD.WIDE.U32.X R2, R9, UR5, R2, P0 ;  /* 0x0000000509027c25 */ /* 0x000fd000080e0402 */
.L_x_183:
[--C-:B------:R-:W-:Y:S01]  /*9bf0*/  SHF.R.U64 R6, R2, UR7, R3.reuse ;  /* 0x0000000702067c19 */ /* 0x100fe20008001203 */
[----:B------:R-:W-:Y:S01]  /*9c00*/  ULDC.64 UR4, c[0x0][0x620] ;  /* 0x0001880000047ab9 */ /* 0x000fe20000000a00 */
[----:B------:R-:W-:Y:S01]  /*9c10*/  SHF.R.U32.HI R2, RZ, UR7, R3 ;  /* 0x00000007ff027c19 */ /* 0x000fe20008011603 */
[----:B------:R-:W-:Y:S01]  /*9c20*/  IMAD.MOV.U32 R3, RZ, RZ, R34 ;  /* 0x000000ffff037224 */ /* 0x000fe200078e0022 */
[----:B------:R-:W-:Y:S01]  /*9c30*/  IADD3 R5, P0, RZ, -R6, RZ ;  /* 0x80000006ff057210 */ /* 0x000fe20007f1e0ff */
[----:B------:R-:W2:Y:S01]  /*9c40*/  LDC R15, c[0x0][0x144] ;  /* 0x00005100ff0f7b82 */ /* 0x000ea20000000800 */
[----:B0-----:R-:W-:Y:S01]  /*9c50*/  I2FP.F32.U32 R7, R8 ;  /* 0x0000000800077245 */ /* 0x001fe20000201000 */
[----:B------:R-:W-:Y:S01]  /*9c60*/  ULDC.64 UR8, c[0x0][0x640] ;  /* 0x0001900000087ab9 */ /* 0x000fe20000000a00 */
[----:B------:R-:W-:Y:S01]  /*9c70*/  ULDC UR6, c[0x0][0x608] ;  /* 0x0001820000067ab9 */ /* 0x000fe20000000800 */
[----:B------:R-:W-:Y:S01]  /*9c80*/  IMAD.X R2, RZ, RZ, ~R2, P0 ;  /* 0x000000ffff027224 */ /* 0x000fe200000e0e02 */
[----:B------:R-:W-:-:S03]  /*9c90*/  ISETP.NE.U32.AND P0, PT, RZ, UR8, PT ;  /* 0x00000008ff007c0c */ /* 0x000fc6000bf05070 */
[----:B------:R-:W-:Y:S01]  /*9ca0*/  IMAD R4, R2, UR4, RZ ;  /* 0x0000000402047c24 */ /* 0x000fe2000f8e02ff */
[----:B------:R-:W0:Y:S01]  /*9cb0*/  LDC R9, c[0x0][0x148] ;  /* 0x00005200ff097b82 */ /* 0x000e220000000800 */
[----:B------:R-:W-:Y:S01]  /*9cc0*/  IMAD.MOV.U32 R2, RZ, RZ, R35 ;  /* 0x000000ffff027224 */ /* 0x000fe200078e0023 */
[----:B------:R-:W-:-:S03]  /*9cd0*/  ISETP.NE.AND.EX P0, PT, RZ, UR9, PT, P0 ;  /* 0x00000009ff007c0c */ /* 0x000fc6000bf05300 */
[----:B------:R-:W-:Y:S01]  /*9ce0*/  IMAD.WIDE.U32 R2, R5, UR4, R2 ;  /* 0x0000000405027c25 */ /* 0x000fe2000f8e0002 */
[----:B------:R-:W-:-:S03]  /*9cf0*/  ULDC UR4, c[0x0][0x150] ;  /* 0x0000540000047ab9 */ /* 0x000fc60000000800 */
[----:B------:R-:W-:Y:S02]  /*9d00*/  IMAD R5, R5, UR5, R4 ;  /* 0x0000000505057c24 */ /* 0x000fe4000f8e0204 */
[----:B------:R-:W-:Y:S01]  /*9d10*/  FMUL R4, R7, UR4 ;  /* 0x0000000407047c20 */ /* 0x000fe20008400000 */
[----:B------:R-:W-:Y:S01]  /*9d20*/  ULDC UR4, c[0x0][0x618] ;  /* 0x0001860000047ab9 */ /* 0x000fe20000000800 */
[----:B------:R-:W-:Y:S01]  /*9d30*/  ULDC UR5, c[0x0][0x154] ;  /* 0x0000550000057ab9 */ /* 0x000fe20000000800 */
[----:B------:R-:W-:-:S03]  /*9d40*/  IMAD.IADD R3, R3, 0x1, R5 ;  /* 0x0000000103037824 */ /* 0x000fc600078e0205 */
[----:B------:R-:W3:Y:S02]  /*9d50*/  F2I.U32.TRUNC.NTZ R4, R4 ;  /* 0x0000000400047305 */ /* 0x000ee4000020f000 */
[----:B------:R-:W-:Y:S02]  /*9d60*/  SHF.R.U64 R7, R2, UR4, R3 ;  /* 0x0000000402077c19 */ /* 0x000fe40008001203 */
[----:B-1----:R-:W-:-:S05]  /*9d70*/  I2FP.F32.U32 R2, R0 ;  /* 0x0000000000027245 */ /* 0x002fca0000201000 */
[----:B------:R-:W-:Y:S01]  /*9d80*/  FMUL R12, R2, UR5 ;  /* 0x00000005020c7c20 */ /* 0x000fe20008400000 */
[----:B------:R-:W-:Y:S01]  /*9d90*/  SHF.R.U32.HI R2, RZ, UR4, R3 ;  /* 0x00000004ff027c19 */ /* 0x000fe20008011603 */
[----:B------:R-:W-:-:S03]  /*9da0*/  ULDC UR4, c[0x0][0x658] ;  /* 0x0001960000047ab9 */ /* 0x000fc60000000800 */
[--C-:B------:R-:W-:Y:S01]  /*9db0*/  SHF.R.U64 R11, R7, UR6, R2.reuse ;  /* 0x00000006070b7c19 */ /* 0x100fe20008001202 */
[----:B------:R-:W1:Y:S01]  /*9dc0*/  F2I.U32.TRUNC.NTZ R12, R12 ;  /* 0x0000000c000c7305 */ /* 0x000e62000020f000 */
[----:B------:R-:W-:Y:S01]  /*9dd0*/  SHF.R.U32.HI R2, RZ, UR6, R2 ;  /* 0x00000006ff027c19 */ /* 0x000fe20008011602 */
[----:B---3--:R-:W-:-:S03]  /*9de0*/  IMAD.MOV R4, RZ, RZ, -R4 ;  /* 0x000000ffff047224 */ /* 0x008fc600078e0a04 */
[----:B------:R-:W-:Y:S01]  /*9df0*/  SHF.R.U64 R10, R11, UR4, R2 ;  /* 0x000000040b0a7c19 */ /* 0x000fe20008001202 */
[----:B--2---:R-:W-:Y:S01]  /*9e00*/  IMAD R8, R15, R4, R8 ;  /* 0x000000040f087224 */ /* 0x004fe200078e0208 */
[----:B------:R-:W-:-:S03]  /*9e10*/  SHF.R.U32.HI R13, RZ, UR4, R2 ;  /* 0x00000004ff0d7c19 */ /* 0x000fc60008011602 */
[----:B------:R-:W-:Y:S02]  /*9e20*/  IMAD.MOV.U32 R2, RZ, RZ, R10 ;  /* 0x000000ffff027224 */ /* 0x000fe400078e000a */
[----:B------:R-:W-:Y:S01]  /*9e30*/  IMAD.MOV.U32 R3, RZ, RZ, R13 ;  /* 0x000000ffff037224 */ /* 0x000fe200078e000d */
[----:B------:R-:W-:Y:S06]  /*9e40*/  @!P0 BRA `(.L_x_184) ;  /* 0x0000000000288947 */ /* 0x000fec0003800000 */
[----:B------:R-:W-:Y:S02]  /*9e50*/  ULDC UR4, c[0x0][0x64c] ;  /* 0x0001930000047ab9 */ /* 0x000fe40000000800 */
[----:B------:R-:W-:-:S05]  /*9e60*/  IADD3 R3, P0, R10, UR4, RZ ;  /* 0x000000040a037c10 */ /* 0x000fca000ff1e0ff */
[----:B------:R-:W-:-:S04]  /*9e70*/  IMAD.X R13, RZ, RZ, R13, P0 ;  /* 0x000000ffff0d7224 */ /* 0x000fc800000e060d */
[----:B------:R-:W-:-:S04]  /*9e80*/  IMAD.WIDE.U32 R4, R13, UR8, RZ ;  /* 0x000000080d047c25 */ /* 0x000fc8000f8e00ff */
[----:B------:R-:W-:-:S04]  /*9e90*/  IMAD.WIDE.U32 R4, P0, R3, UR9, R4 ;  /* 0x0000000903047c25 */ /* 0x000fc8000f800004 */
[----:B------:R-:W-:-:S04]  /*9ea0*/  IMAD.WIDE.U32 R2, R3, UR8, RZ ;  /* 0x0000000803027c25 */ /* 0x000fc8000f8e00ff */
[----:B------:R-:W-:Y:S01]  /*9eb0*/  IMAD.MOV.U32 R2, RZ, RZ, R5 ;  /* 0x000000ffff027224 */ /* 0x000fe200078e0005 */
[----:B------:R-:W-:Y:S01]  /*9ec0*/  IADD3 RZ, P1, R3, R4, RZ ;  /* 0x0000000403ff7210 */ /* 0x000fe20007f3e0ff */
[----:B------:R-:W-:-:S04]  /*9ed0*/  IMAD.X R3, RZ, RZ, RZ, P0 ;  /* 0x000000ffff037224 */ /* 0x000fc800000e06ff */
[----:B------:R-:W-:-:S08]  /*9ee0*/  IMAD.WIDE.U32.X R2, R13, UR9, R2, P1 ;  /* 0x000000090d027c25 */ /* 0x000fd000088e0402 */
.L_x_184:
[----:B------:R-:W2:Y:S01]  /*9ef0*/  LDC R4, c[0x0][0x65c] ;  /* 0x00019700ff047b82 */ /* 0x000ea20000000800 */
[----:B------:R-:W-:Y:S01]  /*9f00*/  ULDC UR4, c[0x0][0x648] ;  /* 0x0001920000047ab9 */ /* 0x000fe20000000800 */
[----:B------:R3:W-:Y:S01]  /*9f10*/  STL [R1+0x8], R6 ;  /* 0x0000080601007387 */ /* 0x0007e20000100800 */
[----:B------:R-:W-:Y:S01]  /*9f20*/  SHF.R.U64 R2, R2, UR4, R3 ;  /* 0x0000000402027c19 */ /* 0x000fe20008001203 */
[----:B-1----:R-:W-:Y:S01]  /*9f30*/  IMAD.MOV R12, RZ, RZ, -R12 ;  /* 0x000000ffff0c7224 */ /* 0x002fe200078e0a0c */
[----:B------:R-:W-:Y:S01]  /*9f40*/  LOP3.LUT R11, R11, UR38, RZ, 0xc0, !PT ;  /* 0x000000260b0b7c12 */ /* 0x000fe2000f8ec0ff */
[----:B------:R-:W-:Y:S01]  /*9f50*/  ULDC UR4, c[0x0][0x638] ;  /* 0x00018e0000047ab9 */ /* 0x000fe20000000800 */
[----:B------:R-:W-:Y:S01]  /*9f60*/  LOP3.LUT R17, R7, UR39, RZ, 0xc0, !PT ;  /* 0x0000002707117c12 */ /* 0x000fe2000f8ec0ff */
[----:B------:R-:W-:Y:S01]  /*9f70*/  IMAD.MOV R3, RZ, RZ, -R2 ;  /* 0x000000ffff037224 */ /* 0x000fe200078e0a02 */
[----:B------:R-:W-:Y:S01]  /*9f80*/  ULDC UR5, c[0x0][0x610] ;  /* 0x0001840000057ab9 */ /* 0x000fe20000000800 */
[----:B------:R-:W-:-:S02]  /*9f90*/  IMAD R11, R2, UR37, R11 ;  /* 0x00000025020b7c24 */ /* 0x000fc4000f8e020b */
[----:B------:R-:W-:Y:S01]  /*9fa0*/  IMAD R10, R3, UR4, R10 ;  /* 0x00000004030a7c24 */ /* 0x000fe2000f8e020a */
[----:B------:R-:W-:-:S03]  /*9fb0*/  ULDC UR4, c[0x0][0x600] ;  /* 0x0001800000047ab9 */ /* 0x000fc60000000800 */
[----:B------:R-:W-:Y:S01]  /*9fc0*/  IMAD R17, R10, UR4, R17 ;  /* 0x000000040a117c24 */ /* 0x000fe2000f8e0211 */
[----:B--2---:R-:W-:-:S13]  /*9fd0*/  ISETP.NE.AND P0, PT, R4, 0x1, PT ;  /* 0x000000010400780c */ /* 0x004fda0003f05270 */
[----:B0-----:R-:W-:Y:S02]  /*9fe0*/  @P0 IMAD R8, R9, R12, R0 ;  /* 0x0000000c09080224 */ /* 0x001fe400078e0200 */
[----:B------:R-:W-:Y:S02]  /*9ff0*/  IMAD.MOV.U32 R0, RZ, RZ, 0x1 ;  /* 0x00000001ff007424 */ /* 0x000fe400078e00ff */
[----:B------:R-:W-:-:S05]  /*a000*/  IMAD R8, R11, UR5, R8 ;  /* 0x000000050b087c24 */ /* 0x000fca000f8e0208 */
[----:B------:R-:W-:Y:S02]  /*a010*/  SEL R16, R17, R8, !P0 ;  /* 0x0000000811107207 */ /* 0x000fe40004000000 */
[----:B---3--:R-:W-:-:S07]  /*a020*/  SEL R17, R8, R17, !P0 ;  /* 0x0000001108117207 */ /* 0x008fce0004000000 */
.L_x_182:
[----:B------:R-:W-:Y:S05]  /*a030*/  BSYNC B0 ;  /* 0x0000000000007941 */ /* 0x000fea0003800000 */
.L_x_181:
[----:B------:R-:W-:-:S13]  /*a040*/  LOP3.LUT P0, RZ, R0, 0xff, RZ, 0xc0, !PT ;  /* 0x000000ff00ff7812 */ /* 0x000fda000780c0ff */
[----:B------:R-:W-:Y:S05]  /*a050*/  @P0 BRA `(.L_x_185) ;  /* 0xffffffe400cc0947 */ /* 0x000fea000383ffff */
[----:B------:R-:W-:Y:S05]  /*a060*/  BSYNC B7 ;  /* 0x0000000000077941 */ /* 0x000fea0003800000 */
.L_x_171:
[----:B------:R-:W-:-:S03]  /*a070*/  UMOV UR4, 0xffffffff ;  /* 0xffffffff00047882 */ /* 0x000fc60000000000 */
[----:B------:R-:W-:Y:S05]  /*a080*/  BRA.DIV UR4, `(.L_x_186) ;  /* 0x0000000604747947 */ /* 0x000fea000b800000 */
[----:B------:R-:W-:-:S13]  /*a090*/  ELECT P6, URZ, PT ;  /* 0x00000000003f782f */ /* 0x000fda00038c0000 */
.L_x_203:
[----:B------:R-:W-:Y:S04]  /*a0a0*/  BSSY B0, `(.L_x_187) ;  /* 0x0000037000007945 */ /* 0x000fe80003800000 */
[----:B------:R-:W-:Y:S05]  /*a0b0*/  @!P6 BRA `(.L_x_188) ;  /* 0x0000000000d4e947 */ /* 0x000fea0003800000 */
[----:B------:R-:W2:Y:S02]  /*a0c0*/  LDL.LU R0, [R1+0x14] ;  /* 0x0000140001007983 */ /* 0x000ea40000300800 */
[----:B--2---:R-:W-:-:S04]  /*a0d0*/  LOP3.LUT R0, R0, 0x2, RZ, 0xfc, !PT ;  /* 0x0000000200007812 */ /* 0x004fc800078efcff */
[----:B------:R-:W-:-:S13]  /*a0e0*/  ISETP.NE.AND P0, PT, R0, 0x3, PT ;  /* 0x000000030000780c */ /* 0x000fda0003f05270 */
[----:B------:R-:W-:Y:S05]  /*a0f0*/  @!P0 BRA `(.L_x_189) ;  /* 0x0000000000048947 */ /* 0x000fea0003800000 */
[----:B------:R-:W-:Y:S01]  /*a100*/  BPT.TRAP 0x1 ;  /* 0x000000040000795c */ /* 0x000fe20000300000 */
.L_x_189:
[----:B-1----:R-:W2:Y:S04]  /*a110*/  LDL.LU R2, [R1+0x2c] ;  /* 0x00002c0001027983 */ /* 0x002ea80000300800 */
[----:B------:R-:W3:Y:S01]  /*a120*/  LDL.LU R5, [R1+0x24] ;  /* 0x0000240001057983 */ /* 0x000ee20000300800 */
[----:B------:R-:W-:Y:S01]  /*a130*/  MOV R0, 0x400 ;  /* 0x0000040000007802 */ /* 0x000fe20000000f00 */
[----:B------:R-:W0:Y:S03]  /*a140*/  S2R R3, SR_CgaCtaId ;  /* 0x0000000000037919 */ /* 0x000e260000008800 */
[----:B0-----:R-:W-:-:S05]  /*a150*/  LEA R0, R3, R0, 0x18 ;  /* 0x0000000003007211 */ /* 0x001fca00078ec0ff */
[----:B------:R-:W-:-:S04]  /*a160*/  VIADD R0, R0, 0x28 ;  /* 0x0000002800007836 */ /* 0x000fc80000000000 */
[C---:B--2---:R-:W-:Y:S02]  /*a170*/  IMAD R7, R2.reuse, 0x8, R0 ;  /* 0x0000000802077824 */ /* 0x044fe400078e0200 */
[----:B------:R-:W-:Y:S01]  /*a180*/  VIADD R2, R2, 0x1 ;  /* 0x0000000102027836 */ /* 0x000fe20000000000 */
[----:B---3--:R-:W-:-:S04]  /*a190*/  SHF.L.U32 R4, R5, 0x1f, RZ ;  /* 0x0000001f05047819 */ /* 0x008fc800000006ff */
[C---:B------:R-:W-:Y:S01]  /*a1a0*/  ISETP.NE.AND P1, PT, R2.reuse, 0x5, PT ;  /* 0x000000050200780c */ /* 0x040fe20003f25270 */
[----:B------:R-:W0:Y:S03]  /*a1b0*/  SYNCS.PHASECHK.TRANS64.TRYWAIT P0, [R7+URZ], R4 ;  /* 0x00000004070075a7 */ /* 0x000e26000800017f */
[----:B------:R-:W-:Y:S02]  /*a1c0*/  SEL R3, RZ, 0x1, P1 ;  /* 0x00000001ff037807 */ /* 0x000fe40000800000 */
[----:B------:R-:W-:Y:S02]  /*a1d0*/  SEL R9, R2, RZ, P1 ;  /* 0x000000ff02097207 */ /* 0x000fe40000800000 */
[----:B------:R-:W-:-:S03]  /*a1e0*/  LOP3.LUT R6, R5, R3, RZ, 0x3c, !PT ;  /* 0x0000000305067212 */ /* 0x000fc600078e3cff */
[----:B------:R-:W-:Y:S01]  /*a1f0*/  IMAD R8, R9, 0x8, R0 ;  /* 0x0000000809087824 */ /* 0x000fe200078e0200 */
[----:B------:R-:W-:Y:S01]  /*a200*/  SHF.L.U32 R5, R6, 0x1f, RZ ;  /* 0x0000001f06057819 */ /* 0x000fe200000006ff */
[----:B0-----:R-:W-:Y:S06]  /*a210*/  @!P0 BRA `(.L_x_190) ;  /* 0x0000000400308947 */ /* 0x001fec0003800000 */
.L_x_204:
[----:B------:R-:W1:Y:S01]  /*a220*/  SYNCS.PHASECHK.TRANS64.TRYWAIT P0, [R8+URZ], R5 ;  /* 0x00000005080075a7 */ /* 0x000e62000800017f */
[----:B------:R-:W-:-:S05]  /*a230*/  VIADD R2, R9, 0x1 ;  /* 0x0000000109027836 */ /* 0x000fca0000000000 */
[----:B------:R-:W-:-:S04]  /*a240*/  ISETP.NE.AND P1, PT, R2, 0x5, PT ;  /* 0x000000050200780c */ /* 0x000fc80003f25270 */
[----:B------:R-:W-:Y:S02]  /*a250*/  SEL R3, RZ, 0x1, P1 ;  /* 0x00000001ff037807 */ /* 0x000fe40000800000 */
[----:B0-----:R-:W-:Y:S02]  /*a260*/  SEL R7, R2, RZ, P1 ;  /* 0x000000ff02077207 */ /* 0x001fe40000800000 */
[----:B------:R-:W-:-:S03]  /*a270*/  LOP3.LUT R6, R6, R3, RZ, 0x3c, !PT ;  /* 0x0000000306067212 */ /* 0x000fc600078e3cff */
[----:B------:R-:W-:Y:S01]  /*a280*/  IMAD R9, R7, 0x8, R0 ;  /* 0x0000000807097824 */ /* 0x000fe200078e0200 */
[----:B------:R-:W-:Y:S01]  /*a290*/  SHF.L.U32 R4, R6, 0x1f, RZ ;  /* 0x0000001f06047819 */ /* 0x000fe200000006ff */
[----:B-1----:R-:W-:Y:S06]  /*a2a0*/  @!P0 BRA `(.L_x_191) ;  /* 0x0000000400208947 */ /* 0x002fec0003800000 */
.L_x_205:
[----:B------:R-:W1:Y:S01]  /*a2b0*/  SYNCS.PHASECHK.TRANS64.TRYWAIT P0, [R9+URZ], R4 ;  /* 0x00000004090075a7 */ /* 0x000e62000800017f */
[----:B------:R-:W-:-:S05]  /*a2c0*/  VIADD R2, R7, 0x1 ;  /* 0x0000000107027836 */ /* 0x000fca0000000000 */
[----:B------:R-:W-:-:S04]  /*a2d0*/  ISETP.NE.AND P1, PT, R2, 0x5, PT ;  /* 0x000000050200780c */ /* 0x000fc80003f25270 */
[----:B------:R-:W-:Y:S02]  /*a2e0*/  SEL R3, RZ, 0x1, P1 ;  /* 0x00000001ff037807 */ /* 0x000fe40000800000 */
[----:B------:R-:W-:Y:S02]  /*a2f0*/  SEL R7, R2, RZ, P1 ;  /* 0x000000ff02077207 */ /* 0x000fe40000800000 */
[----:B------:R-:W-:-:S03]  /*a300*/  LOP3.LUT R11, R6, R3, RZ, 0x3c, !PT ;  /* 0x00000003060b7212 */ /* 0x000fc600078e3cff */
[----:B------:R-:W-:Y:S01]  /*a310*/  IMAD R6, R7, 0x8, R0 ;  /* 0x0000000807067824 */ /* 0x000fe200078e0200 */
[----:B0-----:R-:W-:Y:S01]  /*a320*/  SHF.L.U32 R5, R11, 0x1f, RZ ;  /* 0x0000001f0b057819 */ /* 0x001fe200000006ff */
[----:B-1----:R-:W-:Y:S06]  /*a330*/  @!P0 BRA `(.L_x_192) ;  /* 0x0000000400108947 */ /* 0x002fec0003800000 */
.L_x_206:
[----:B------:R-:W1:Y:S01]  /*a340*/  SYNCS.PHASECHK.TRANS64.TRYWAIT P0, [R6+URZ], R5 ;  /* 0x00000005060075a7 */ /* 0x000e62000800017f */
[----:B------:R-:W-:-:S05]  /*a350*/  VIADD R2, R7, 0x1 ;  /* 0x0000000107027836 */ /* 0x000fca0000000000 */
[----:B------:R-:W-:-:S04]  /*a360*/  ISETP.NE.AND P1, PT, R2, 0x5, PT ;  /* 0x000000050200780c */ /* 0x000fc80003f25270 */
[----:B0-----:R-:W-:Y:S02]  /*a370*/  SEL R4, RZ, 0x1, P1 ;  /* 0x00000001ff047807 */ /* 0x001fe40000800000 */
[----:B------:R-:W-:Y:S02]  /*a380*/  SEL R3, R2, RZ, P1 ;  /* 0x000000ff02037207 */ /* 0x000fe40000800000 */
[----:B------:R-:W-:Y:S01]  /*a390*/  LOP3.LUT R4, R11, R4, RZ, 0x3c, !PT ;  /* 0x000000040b047212 */ /* 0x000fe200078e3cff */
[----:B-1----:R-:W-:Y:S06]  /*a3a0*/  @!P0 BRA `(.L_x_193) ;  /* 0x0000000400088947 */ /* 0x002fec0003800000 */
.L_x_207:
[----:B------:R-:W-:Y:S01]  /*a3b0*/  IMAD R3, R3, 0x8, R0 ;  /* 0x0000000803037824 */ /* 0x000fe200078e0200 */
[----:B------:R-:W-:-:S07]  /*a3c0*/  SHF.L.U32 R0, R4, 0x1f, RZ ;  /* 0x0000001f04007819 */ /* 0x000fce00000006ff */
.L_x_194:
[----:B-1----:R1:W2:Y:S02]  /*a3d0*/  SYNCS.PHASECHK.TRANS64.TRYWAIT P0, [R3+URZ], R0 ;  /* 0x00000000030075a7 */ /* 0x0022a4000800017f */
[----:B--2---:R-:W-:Y:S05]  /*a3e0*/  @!P0 NANOSLEEP.SYNCS 0x989680 ;  /* 0x009896800000895d */ /* 0x004fea0003900000 */
[----:B------:R-:W2:Y:S02]  /*a3f0*/  @!P0 SYNCS.PHASECHK.TRANS64 P0, [R3+URZ], R0 ;  /* 0x00000000030085a7 */ /* 0x000ea4000800007f */
[----:B--2---:R-:W-:Y:S05]  /*a400*/  @!P0 BRA `(.L_x_194) ;  /* 0xfffffffc00f08947 */ /* 0x004fea000383ffff */
.L_x_188:
[----:B------:R-:W-:Y:S05]  /*a410*/  BSYNC B0 ;  /* 0x0000000000007941 */ /* 0x000fea0003800000 */
.L_x_187:
[----:B------:R-:W-:Y:S05]  /*a420*/  EXIT ;  /* 0x000000000000794d */ /* 0x000fea0003800000 */
.L_x_16:
[----:B------:R-:W-:Y:S02]  /*a430*/  IMAD.MOV.U32 R12, RZ, RZ, RZ ;  /* 0x000000ffff0c7224 */ /* 0x000fe400078e00ff */
[----:B------:R-:W-:Y:S02]  /*a440*/  IMAD.MOV.U32 R11, RZ, RZ, 0x1f ;  /* 0x0000001fff0b7424 */ /* 0x000fe400078e00ff */
[----:B------:R-:W-:-:S07]  /*a450*/  IMAD.MOV.U32 R15, RZ, RZ, -0x1 ;  /* 0xffffffffff0f7424 */ /* 0x000fce00078e00ff */
[----:B-----5:R-:W-:Y:S05]  /*a460*/  WARPSYNC.COLLECTIVE R15, `(.L_x_195) ;  /* 0x000000000f087348 */ /* 0x020fea0003c00000 */
[----:B------:R0:W1:Y:S02]  /*a470*/  SHFL.IDX P6, R14, R13, R12, R11 ;  /* 0x0000000c0d0e7389 */ /* 0x00006400000c000b */
[----:B01---5:R-:W-:Y:S01]  /*a480*/  ENDCOLLECTIVE ;  /* 0x000000000000791b */ /* 0x023fe20003800000 */
.L_x_195:
[----:B------:R-:W-:Y:S05]  /*a490*/  BRA `(.L_x_196) ;  /* 0xffffff6c00d87947 */ /* 0x000fea000383ffff */
.L_x_20:
[----:B-1----:R1:W2:Y:S02]  /*a4a0*/  SYNCS.PHASECHK.TRANS64.TRYWAIT P1, [R3+URZ], R0 ;  /* 0x00000000030075a7 */ /* 0x0022a4000802017f */
[----:B--2---:R-:W-:Y:S05]  /*a4b0*/  @!P1 NANOSLEEP.SYNCS 0x989680 ;  /* 0x009896800000995d */ /* 0x004fea0003900000 */
[----:B------:R-:W2:Y:S02]  /*a4c0*/  @!P1 SYNCS.PHASECHK.TRANS64 P1, [R3+URZ], R0 ;  /* 0x00000000030095a7 */ /* 0x000ea4000802007f */
[----:B--2---:R-:W-:Y:S05]  /*a4d0*/  @!P1 BRA `(.L_x_20) ;  /* 0xfffffffc00f09947 */ /* 0x004fea000383ffff */
[----:B------:R-:W-:Y:S05]  /*a4e0*/  BRA `(.L_x_19) ;  /* 0xffffff6c00f47947 */ /* 0x000fea000383ffff */
.L_x_25:
[----:B0-----:R0:W1:Y:S02]  /*a4f0*/  SYNCS.PHASECHK.TRANS64.TRYWAIT P1, [R2+URZ], R11 ;  /* 0x0000000b020075a7 */ /* 0x001064000802017f */
[----:B-1----:R-:W-:Y:S05]  /*a500*/  @!P1 NANOSLEEP.SYNCS 0x989680 ;  /* 0x009896800000995d */ /* 0x002fea0003900000 */
[----:B------:R-:W1:Y:S02]  /*a510*/  @!P1 SYNCS.PHASECHK.TRANS64 P1, [R2+URZ], R11 ;  /* 0x0000000b020095a7 */ /* 0x000e64000802007f */
[----:B-1----:R-:W-:Y:S05]  /*a520*/  @!P1 BRA `(.L_x_25) ;  /* 0xfffffffc00f09947 */ /* 0x002fea000383ffff */
[----:B------:R-:W-:Y:S05]  /*a530*/  BRA `(.L_x_24) ;  /* 0xffffff7400ac7947 */ /* 0x000fea000383ffff */
.L_x_33:
[----:B0-----:R0:W1:Y:S02]  /*a540*/  SYNCS.PHASECHK.TRANS64.TRYWAIT P1, [R12+URZ], R13 ;  /* 0x0000000d0c0075a7 */ /* 0x001064000802017f */
[----:B-1----:R-:W-:Y:S05]  /*a550*/  @!P1 NANOSLEEP.SYNCS 0x989680 ;  /* 0x009896800000995d */ /* 0x002fea0003900000 */
[----:B------:R-:W1:Y:S02]  /*a560*/  @!P1 SYNCS.PHASECHK.TRANS64 P1, [R12+URZ], R13 ;  /* 0x0000000d0c0095a7 */ /* 0x000e64000802007f */
[----:B-1----:R-:W-:Y:S05]  /*a570*/  @!P1 BRA `(.L_x_33) ;  /* 0xfffffffc00f09947 */ /* 0x002fea000383ffff */
[----:B------:R-:W-:Y:S05]  /*a580*/  BRA `(.L_x_32) ;  /* 0xffffff7c00887947 */ /* 0x000fea000383ffff */
.L_x_172:
[----:B------:R-:W-:Y:S01]  /*a590*/  BSSY B0, `(.L_x_197) ;  /* 0x0000006000007945 */ /* 0x000fe20003800000 */
[----:B------:R-:W-:-:S07]  /*a5a0*/  IMAD.MOV.U32 R15, RZ, RZ, -0x1 ;  /* 0xffffffffff0f7424 */ /* 0x000fce00078e00ff */
[----:B-1----:R-:W-:Y:S05]  /*a5b0*/  WARPSYNC.COLLECTIVE R15, `(.L_x_198) ;  /* 0x000000000f0c7348 */ /* 0x002fea0003c00000 */
[----:B------:R-:W-:Y:S02]  /*a5c0*/  ELECT P6, UR62, PT ;  /* 0x00000000003e782f */ /* 0x000fe400038c0000 */
[----:B------:R-:W-:Y:S01]  /*a5d0*/  MOV R14, UR62 ;  /* 0x0000003e000e7c02 */ /* 0x000fe20008000f00 */
[----:B-1----:R-:W-:Y:S10]  /*a5e0*/  ENDCOLLECTIVE ;  /* 0x000000000000791b */ /* 0x002ff40003800000 */
.L_x_198:
[----:B------:R-:W-:Y:S05]  /*a5f0*/  BSYNC B0 ;  /* 0x0000000000007941 */ /* 0x000fea0003800000 */
.L_x_197:
[----:B------:R-:W-:Y:S05]  /*a600*/  BRA `(.L_x_199) ;  /* 0xffffffe0006c7947 */ /* 0x000fea000383ffff */
.L_x_177:
[----:B0-----:R0:W1:Y:S02]  /*a610*/  SYNCS.PHASECHK.TRANS64.TRYWAIT P0, [R36+URZ+0x28], R37 ;  /* 0x00002825240075a7 */ /* 0x001064000800017f */
[----:B-1----:R-:W-:Y:S05]  /*a620*/  @!P0 NANOSLEEP.SYNCS 0x989680 ;  /* 0x009896800000895d */ /* 0x002fea0003900000 */
[----:B------:R-:W1:Y:S02]  /*a630*/  @!P0 SYNCS.PHASECHK.TRANS64 P0, [R36+URZ+0x28], R37 ;  /* 0x00002825240085a7 */ /* 0x000e64000800007f */
[----:B-1----:R-:W-:Y:S05]  /*a640*/  @!P0 BRA `(.L_x_177) ;  /* 0xfffffffc00f08947 */ /* 0x002fea000383ffff */
[----:B------:R-:W-:Y:S05]  /*a650*/  BRA `(.L_x_200) ;  /* 0xffffffe400cc7947 */ /* 0x000fea000383ffff */
.L_x_186:
[----:B------:R-:W-:Y:S01]  /*a660*/  BSSY B0, `(.L_x_201) ;  /* 0x0000006000007945 */ /* 0x000fe20003800000 */
[----:B------:R-:W-:-:S07]  /*a670*/  IMAD.MOV.U32 R15, RZ, RZ, -0x1 ;  /* 0xffffffffff0f7424 */ /* 0x000fce00078e00ff */
[----:B-1----:R-:W-:Y:S05]  /*a680*/  WARPSYNC.COLLECTIVE R15, `(.L_x_202) ;  /* 0x000000000f0c7348 */ /* 0x002fea0003c00000 */
[----:B------:R-:W-:Y:S02]  /*a690*/  ELECT P6, UR62, PT ;  /* 0x00000000003e782f */ /* 0x000fe400038c0000 */
[----:B------:R-:W-:Y:S01]  /*a6a0*/  MOV R14, UR62 ;  /* 0x0000003e000e7c02 */ /* 0x000fe20008000f00 */
[----:B-1----:R-:W-:Y:S10]  /*a6b0*/  ENDCOLLECTIVE ;  /* 0x000000000000791b */ /* 0x002ff40003800000 */
.L_x_202:
[----:B------:R-:W-:Y:S05]  /*a6c0*/  BSYNC B0 ;  /* 0x0000000000007941 */ /* 0x000fea0003800000 */
.L_x_201:
[----:B------:R-:W-:Y:S05]  /*a6d0*/  BRA `(.L_x_203) ;  /* 0xfffffff800707947 */ /* 0x000fea000383ffff */
.L_x_190:
[----:B0-----:R0:W1:Y:S02]  /*a6e0*/  SYNCS.PHASECHK.TRANS64.TRYWAIT P0, [R7+URZ], R4 ;  /* 0x00000004070075a7 */ /* 0x001064000800017f */
[----:B-1----:R-:W-:Y:S05]  /*a6f0*/  @!P0 NANOSLEEP.SYNCS 0x989680 ;  /* 0x009896800000895d */ /* 0x002fea0003900000 */
[----:B------:R-:W1:Y:S02]  /*a700*/  @!P0 SYNCS.PHASECHK.TRANS64 P0, [R7+URZ], R4 ;  /* 0x00000004070085a7 */ /* 0x000e64000800007f */
[----:B-1----:R-:W-:Y:S05]  /*a710*/  @!P0 BRA `(.L_x_190) ;  /* 0xfffffffc00f08947 */ /* 0x002fea000383ffff */
[----:B------:R-:W-:Y:S05]  /*a720*/  BRA `(.L_x_204) ;  /* 0xfffffff800bc7947 */ /* 0x000fea000383ffff */
.L_x_191:
[----:B0-----:R0:W1:Y:S02]  /*a730*/  SYNCS.PHASECHK.TRANS64.TRYWAIT P0, [R8+URZ], R5 ;  /* 0x00000005080075a7 */ /* 0x001064000800017f */
[----:B-1----:R-:W-:Y:S05]  /*a740*/  @!P0 NANOSLEEP.SYNCS 0x989680 ;  /* 0x009896800000895d */ /* 0x002fea0003900000 */
[----:B------:R-:W1:Y:S02]  /*a750*/  @!P0 SYNCS.PHASECHK.TRANS64 P0, [R8+URZ], R5 ;  /* 0x00000005080085a7 */ /* 0x000e64000800007f */
[----:B-1----:R-:W-:Y:S05]  /*a760*/  @!P0 BRA `(.L_x_191) ;  /* 0xfffffffc00f08947 */ /* 0x002fea000383ffff */
[----:B------:R-:W-:Y:S05]  /*a770*/  BRA `(.L_x_205) ;  /* 0xfffffff800cc7947 */ /* 0x000fea000383ffff */
.L_x_192:
[----:B0-----:R0:W1:Y:S02]  /*a780*/  SYNCS.PHASECHK.TRANS64.TRYWAIT P0, [R9+URZ], R4 ;  /* 0x00000004090075a7 */ /* 0x001064000800017f */
[----:B-1----:R-:W-:Y:S05]  /*a790*/  @!P0 NANOSLEEP.SYNCS 0x989680 ;  /* 0x009896800000895d */ /* 0x002fea0003900000 */
[----:B------:R-:W1:Y:S02]  /*a7a0*/  @!P0 SYNCS.PHASECHK.TRANS64 P0, [R9+URZ], R4 ;  /* 0x00000004090085a7 */ /* 0x000e64000800007f */
[----:B-1----:R-:W-:Y:S05]  /*a7b0*/  @!P0 BRA `(.L_x_192) ;  /* 0xfffffffc00f08947 */ /* 0x002fea000383ffff */
[----:B------:R-:W-:Y:S05]  /*a7c0*/  BRA `(.L_x_206) ;  /* 0xfffffff800dc7947 */ /* 0x000fea000383ffff */
.L_x_193:
[----:B0-----:R0:W1:Y:S02]  /*a7d0*/  SYNCS.PHASECHK.TRANS64.TRYWAIT P0, [R6+URZ], R5 ;  /* 0x00000005060075a7 */ /* 0x001064000800017f */
[----:B-1----:R-:W-:Y:S05]  /*a7e0*/  @!P0 NANOSLEEP.SYNCS 0x989680 ;  /* 0x009896800000895d */ /* 0x002fea0003900000 */
[----:B------:R-:W1:Y:S02]  /*a7f0*/  @!P0 SYNCS.PHASECHK.TRANS64 P0, [R6+URZ], R5 ;  /* 0x00000005060085a7 */ /* 0x000e64000800007f */
[----:B-1----:R-:W-:Y:S05]  /*a800*/  @!P0 BRA `(.L_x_193) ;  /* 0xfffffffc00f08947 */ /* 0x002fea000383ffff */
[----:B------:R-:W-:Y:S05]  /*a810*/  BRA `(.L_x_207) ;  /* 0xfffffff800e47947 */ /* 0x000fea000383ffff */
.L_x_208:
[----:B------:R-:W-:-:S00]  /*a820*/  BRA `(.L_x_208) ;  /* 0xfffffffc00fc7947 */ /* 0x000fc0000383ffff */
[----:B------:R-:W-:-:S00]  /*a830*/  NOP ;  /* 0x0000000000007918 */ /* 0x000fc00000000000 */
        /* <DEDUP_REMOVED lines=12> */
.L_x_209:


//--------------------- .nv.global.init           --------------------------
	.section	.nv.global.init,"aw",@progbits
.nv.global.init:
	.type		$str$24,@object
	.size		$str$24,($str$25 - $str$24)
$str$24:
        /*0000*/ 	.byte	0x28, 0x61, 0x64, 0x64, 0x72, 0x65, 0x73, 0x73, 0x20, 0x26, 0x20, 0x6d, 0x61, 0x73, 0x6b, 0x29
        /*0010*/ 	.byte	0x20, 0x3d, 0x3d, 0x20, 0x30, 0x00
	.type		$str$25,@object
	.size		$str$25,(__unnamed_1 - $str$25)
$str$25:
        /*0016*/ 	.byte	0x2f, 0x74, 0x6d, 0x70, 0x2f, 0x63, 0x75, 0x74, 0x6c, 0x61, 0x73, 0x73, 0x5f, 0x73, 0x77, 0x65
        /*0026*/ 	.byte	0x65, 0x70, 0x5f, 0x73, 0x72, 0x63, 0x2f, 0x69, 0x6e, 0x63, 0x6c, 0x75, 0x64, 0x65, 0x2f, 0x63
        /*0036*/ 	.byte	0x75, 0x74, 0x65, 0x2f, 0x70, 0x6f, 0x69, 0x6e, 0x74, 0x65, 0x72, 0x5f, 0x66, 0x6c, 0x61, 0x67
        /*0046*/ 	.byte	0x67, 0x65, 0x64, 0x2e, 0x68, 0x70, 0x70, 0x00
	.type		__unnamed_1,@object
	.size		__unnamed_1,(__unnamed_2 - __unnamed_1)
__unnamed_1:
        /* <DEDUP_REMOVED lines=28> */
        /*020e*/ 	.byte	0x38, 0x31, 0x39, 0x32, 0x3e, 0x3e, 0x3e, 0x3e, 0x3e, 0x20, 0x26, 0x5d, 0x00
	.type		__unnamed_2,@object
	.size		__unnamed_2,(.L_1 - __unnamed_2)
__unnamed_2:
        /* <DEDUP_REMOVED lines=29> */
.L_1:


//--------------------- .nv.shared._ZN7cutlass13device_kernelINS_4gemm6kernel13GemmUniversalIN4cute5tupleIJiiiiEEENS1_10collective13CollectiveMmaINS1_39MainloopSm90TmaGmmaRmemAWarpSpecializedILi5ENS5_IJNS4_1CILi1EEESB_SB_EEENS1_35KernelTmaWarpSpecializedCooperativeEEENS5_IJNSA_ILi256EEENSA_ILi64EEENSA_ILi32EEEEEENS_10tfloat32_tENS5_IJSB_llEEESJ_NS5_IJlSB_lEEENS4_8TiledMMAINS4_8MMA_AtomIJNS4_4SM904GMMA29MMA_64x64x8_F32TF32TF32_RS_TNILNSP_7ScaleInE1ELSR_1EEEEEENS4_6LayoutINS5_IJNSA_ILi2EEESB_SB_EEENS5_IJSB_NSA_ILi0EEESX_EEEEENS5_IJNS4_10UnderscoreES10_S10_EEEEENS4_13SM90_TMA_LOADENS4_14ComposedLayoutINS4_7SwizzleILi1ELi4ELi3EEENS4_18smem_ptr_flag_bitsILi32EEENSU_INS5_IJNSA_ILi8EEES19_EEENS5_IJSB_S19_EEEEEEENS4_9Copy_AtomIJNS4_39AutoVectorizingCopyWithAssumedAlignmentILi128EEESJ_EEENS4_8identityES13_NS14_INS15_ILi3ELi4ELi3EEES18_NSU_INS5_IJS19_SH_EEENS5_IJSH_SB_EEEEEEEvS1I_EENS_8epilogue10collective6detail29Sm90TmaWarpSpecializedAdapterINS1Q_15DefaultEpilogueISJ_SL_SL_NS1P_6thread17LinearCombinationISJ_Li1EffLNS1U_9ScaleType4KindE0ELNS_15FloatRoundStyleE2ESJ_EENS1_15EpilogueDefaultEEEEEvvEEEEvNT_6ParamsE --------------------------
	.section	.nv.shared._ZN7cutlass13device_kernelINS_4gemm6kernel13GemmUniversalIN4cute5tupleIJiiiiEEENS1_10collective13CollectiveMmaINS1_39MainloopSm90TmaGmmaRmemAWarpSpecializedILi5ENS5_IJNS4_1CILi1EEESB_SB_EEENS1_35KernelTmaWarpSpecializedCooperativeEEENS5_IJNSA_ILi256EEENSA_ILi64EEENSA_ILi32EEEEEENS_10tfloat32_tENS5_IJSB_llEEESJ_NS5_IJlSB_lEEENS4_8TiledMMAINS4_8MMA_AtomIJNS4_4SM904GMMA29MMA_64x64x8_F32TF32TF32_RS_TNILNSP_7ScaleInE1ELSR_1EEEEEENS4_6LayoutINS5_IJNSA_ILi2EEESB_SB_EEENS5_IJSB_NSA_ILi0EEESX_EEEEENS5_IJNS4_10UnderscoreES10_S10_EEEEENS4_13SM90_TMA_LOADENS4_14ComposedLayoutINS4_7SwizzleILi1ELi4ELi3EEENS4_18smem_ptr_flag_bitsILi32EEENSU_INS5_IJNSA_ILi8EEES19_EEENS5_IJSB_S19_EEEEEEENS4_9Copy_AtomIJNS4_39AutoVectorizingCopyWithAssumedAlignmentILi128EEESJ_EEENS4_8identityES13_NS14_INS15_ILi3ELi4ELi3EEES18_NSU_INS5_IJS19_SH_EEENS5_IJSH_SB_EEEEEEEvS1I_EENS_8epilogue10collective6detail29Sm90TmaWarpSpecializedAdapterINS1Q_15DefaultEpilogueISJ_SL_SL_NS1P_6thread17LinearCombinationISJ_Li1EffLNS1U_9ScaleType4KindE0ELNS_15FloatRoundStyleE2ESJ_EENS1_15EpilogueDefaultEEEEEvvEEEEvNT_6ParamsE,"aw",@nobits
	.sectionflags	@""
	.align	16
	.zero		1024


//--------------------- .nv.shared.reserved.0     --------------------------
	.section	.nv.shared.reserved.0,"aw",@nobits
	.weak		__nv_reservedSMEM_offset_0_alias
	.size		__nv_reservedSMEM_offset_0_alias, 0, 0
	.other		__nv_reservedSMEM_offset_0_alias,@"STO_CUDA_RESERVED_SHARED STV_DEFAULT"
__nv_reservedSMEM_offset_0_alias:
	.zero		0


//--------------------- .nv.global                --------------------------
	.section	.nv.global,"aw",@nobits
.nv.global:
	.type		_ZN40_INTERNAL_948b8c64_4_k_cu_2206e354_341324cute1_E,@object
	.size		_ZN40_INTERNAL_948b8c64_4_k_cu_2206e354_341324cute1_E,(_ZN40_INTERNAL_948b8c64_4_k_cu_2206e354_341324cuda3std3__45__cpo6cbeginE - _ZN40_INTERNAL_948b8c64_4_k_cu_2206e354_341324cute1_E)
_ZN40_INTERNAL_948b8c64_4_k_cu_2206e354_341324cute1_E:
	.zero		1
	.type		_ZN40_INTERNAL_948b8c64_4_k_cu_2206e354_341324cuda3std3__45__cpo6cbeginE,@object
	.size		_ZN40_INTERNAL_948b8c64_4_k_cu_2206e354_341324cuda3std3__45__cpo6cbeginE,(_ZN40_INTERNAL_948b8c64_4_k_cu_2206e354_341324cuda3std3__48in_placeE - _ZN40_INTERNAL_948b8c64_4_k_cu_2206e354_341324cuda3std3__45__cpo6cbeginE)
_ZN40_INTERNAL_948b8c64_4_k_cu_2206e354_341324cuda3std3__45__cpo6cbeginE:
	.zero		1
	.type		_ZN40_INTERNAL_948b8c64_4_k_cu_2206e354_341324cuda3std3__48in_placeE,@object
	.size		_ZN40_INTERNAL_948b8c64_4_k_cu_2206e354_341324cuda3std3__48in_placeE,(_ZN40_INTERNAL_948b8c64_4_k_cu_2206e354_341324cuda3std6ranges3__45__cpo9iter_moveE - _ZN40_INTERNAL_948b8c64_4_k_cu_2206e354_341324cuda3std3__48in_placeE)
_ZN40_INTERNAL_948b8c64_4_k_cu_2206e354_341324cuda3std3__48in_placeE:
	.zero		1
	.type		_ZN40_INTERNAL_948b8c64_4_k_cu_2206e354_341324cuda3std6ranges3__45__cpo9iter_moveE,@object
	.size		_ZN40_INTERNAL_948b8c64_4_k_cu_2206e354_341324cuda3std6ranges3__45__cpo9iter_moveE,(_ZN40_INTERNAL_948b8c64_4_k_cu_2206e354_341324cuda3std3__45__cpo5beginE - _ZN40_INTERNAL_948b8c64_4_k_cu_2206e354_341324cuda3std6ranges3__45__cpo9iter_moveE)
_ZN40_INTERNAL_948b8c64_4_k_cu_2206e354_341324cuda3std6ranges3__45__cpo9iter_moveE:
	.zero		1
	.type		_ZN40_INTERNAL_948b8c64_4_k_cu_2206e354_341324cuda3std3__45__cpo5beginE,@object
	.size		_ZN40_INTERNAL_948b8c64_4_k_cu_2206e354_341324cuda3std3__45__cpo5beginE,(_ZN40_INTERNAL_948b8c64_4_k_cu_2206e354_341324cuda3std3__442_GLOBAL__N__948b8c64_4_k_cu_2206e354_341326ignoreE - _ZN40_INTERNAL_948b8c64_4_k_cu_2206e354_341324cuda3std3__45__cpo5beginE)
_ZN40_INTERNAL_948b8c64_4_k_cu_2206e354_341324cuda3std3__45__cpo5beginE:
	.zero		1
	.type		_ZN40_INTERNAL_948b8c64_4_k_cu_2206e354_341324cuda3std3__442_GLOBAL__N__948b8c64_4_k_cu_2206e354_341326ignoreE,@object
	.size		_ZN40_INTERNAL_948b8c64_4_k_cu_2206e354_341324cuda3std3__442_GLOBAL__N__948b8c64_4_k_cu_2206e354_341326ignoreE,(_ZN40_INTERNAL_948b8c64_4_k_cu_2206e354_341324cute7productE - _ZN40_INTERNAL_948b8c64_4_k_cu_2206e354_341324cuda3std3__442_GLOBAL__N__948b8c64_4_k_cu_2206e354_341326ignoreE)
_ZN40_INTERNAL_948b8c64_4_k_cu_2206e354_341324cuda3std3__442_GLOBAL__N__948b8c64_4_k_cu_2206e354_341326ignoreE:
	.zero		1
	.type		_ZN40_INTERNAL_948b8c64_4_k_cu_2206e354_341324cute7productE,@object
	.size		_ZN40_INTERNAL_948b8c64_4_k_cu_2206e354_341324cute7productE,(_ZN40_INTERNAL_948b8c64_4_k_cu_2206e354_341324cuda3std3__45__cpo3endE - _ZN40_INTERNAL_948b8c64_4_k_cu_2206e354_341324cute7productE)
_ZN40_INTERNAL_948b8c64_4_k_cu_2206e354_341324cute7productE:
	.zero		1
	.type		_ZN40_INTERNAL_948b8c64_4_k_cu_2206e354_341324cuda3std3__45__cpo3endE,@object
	.size		_ZN40_INTERNAL_948b8c64_4_k_cu_2206e354_341324cuda3std3__45__cpo3endE,(_ZN40_INTERNAL_948b8c64_4_k_cu_2206e354_341324cuda3std3__419piecewise_constructE - _ZN40_INTERNAL_948b8c64_4_k_cu_2206e354_341324cuda3std3__45__cpo3endE)
_ZN40_INTERNAL_948b8c64_4_k_cu_2206e354_341324cuda3std3__45__cpo3endE:
	.zero		1
	.type		_ZN40_INTERNAL_948b8c64_4_k_cu_2206e354_341324cuda3std3__419piecewise_constructE,@object
	.size		_ZN40_INTERNAL_948b8c64_4_k_cu_2206e354_341324cuda3std3__419piecewise_constructE,(_ZN40_INTERNAL_948b8c64_4_k_cu_2206e354_341324cuda3std3__45__cpo4cendE - _ZN40_INTERNAL_948b8c64_4_k_cu_2206e354_341324cuda3std3__419piecewise_constructE)
_ZN40_INTERNAL_948b8c64_4_k_cu_2206e354_341324cuda3std3__419piecewise_constructE:
	.zero		1
	.type		_ZN40_INTERNAL_948b8c64_4_k_cu_2206e354_341324cuda3std3__45__cpo4cendE,@object
	.size		_ZN40_INTERNAL_948b8c64_4_k_cu_2206e354_341324cuda3std3__45__cpo4cendE,(_ZN40_INTERNAL_948b8c64_4_k_cu_2206e354_341324cuda3std6ranges3__45__cpo4swapE - _ZN40_INTERNAL_948b8c64_4_k_cu_2206e354_341324cuda3std3__45__cpo4cendE)
_ZN40_INTERNAL_948b8c64_4_k_cu_2206e354_341324cuda3std3__45__cpo4cendE:
	.zero		1
	.type		_ZN40_INTERNAL_948b8c64_4_k_cu_2206e354_341324cuda3std6ranges3__45__cpo4swapE,@object
	.size		_ZN40_INTERNAL_948b8c64_4_k_cu_2206e354_341324cuda3std6ranges3__45__cpo4swapE,(.L_9 - _ZN40_INTERNAL_948b8c64_4_k_cu_2206e354_341324cuda3std6ranges3__45__cpo4swapE)
_ZN40_INTERNAL_948b8c64_4_k_cu_2206e354_341324cuda3std6ranges3__45__cpo4swapE:
	.zero		1
.L_9:


//--------------------- .nv.constant0._ZN7cutlass13device_kernelINS_4gemm6kernel13GemmUniversalIN4cute5tupleIJiiiiEEENS1_10collective13CollectiveMmaINS1_39MainloopSm90TmaGmmaRmemAWarpSpecializedILi5ENS5_IJNS4_1CILi1EEESB_SB_EEENS1_35KernelTmaWarpSpecializedCooperativeEEENS5_IJNSA_ILi256EEENSA_ILi64EEENSA_ILi32EEEEEENS_10tfloat32_tENS5_IJSB_llEEESJ_NS5_IJlSB_lEEENS4_8TiledMMAINS4_8MMA_AtomIJNS4_4SM904GMMA29MMA_64x64x8_F32TF32TF32_RS_TNILNSP_7ScaleInE1ELSR_1EEEEEENS4_6LayoutINS5_IJNSA_ILi2EEESB_SB_EEENS5_IJSB_NSA_ILi0EEESX_EEEEENS5_IJNS4_10UnderscoreES10_S10_EEEEENS4_13SM90_TMA_LOADENS4_14ComposedLayoutINS4_7SwizzleILi1ELi4ELi3EEENS4_18smem_ptr_flag_bitsILi32EEENSU_INS5_IJNSA_ILi8EEES19_EEENS5_IJSB_S19_EEEEEEENS4_9Copy_AtomIJNS4_39AutoVectorizingCopyWithAssumedAlignmentILi128EEESJ_EEENS4_8identityES13_NS14_INS15_ILi3ELi4ELi3EEES18_NSU_INS5_IJS19_SH_EEENS5_IJSH_SB_EEEEEEEvS1I_EENS_8epilogue10collective6detail29Sm90TmaWarpSpecializedAdapterINS1Q_15DefaultEpilogueISJ_SL_SL_NS1P_6thread17LinearCombinationISJ_Li1EffLNS1U_9ScaleType4KindE0ELNS_15FloatRoundStyleE2ESJ_EENS1_15EpilogueDefaultEEEEEvvEEEEvNT_6ParamsE --------------------------
	.section	.nv.constant0._ZN7cutlass13device_kernelINS_4gemm6kernel13GemmUniversalIN4cute5tupleIJiiiiEEENS1_10collective13CollectiveMmaINS1_39MainloopSm90TmaGmmaRmemAWarpSpecializedILi5ENS5_IJNS4_1CILi1EEESB_SB_EEENS1_35KernelTmaWarpSpecializedCooperativeEEENS5_IJNSA_ILi256EEENSA_ILi64EEENSA_ILi32EEEEEENS_10tfloat32_tENS5_IJSB_llEEESJ_NS5_IJlSB_lEEENS4_8TiledMMAINS4_8MMA_AtomIJNS4_4SM904GMMA29MMA_64x64x8_F32TF32TF32_RS_TNILNSP_7ScaleInE1ELSR_1EEEEEENS4_6LayoutINS5_IJNSA_ILi2EEESB_SB_EEENS5_IJSB_NSA_ILi0EEESX_EEEEENS5_IJNS4_10UnderscoreES10_S10_EEEEENS4_13SM90_TMA_LOADENS4_14ComposedLayoutINS4_7SwizzleILi1ELi4ELi3EEENS4_18smem_ptr_flag_bitsILi32EEENSU_INS5_IJNSA_ILi8EEES19_EEENS5_IJSB_S19_EEEEEEENS4_9Copy_AtomIJNS4_39AutoVectorizingCopyWithAssumedAlignmentILi128EEESJ_EEENS4_8identityES13_NS14_INS15_ILi3ELi4ELi3EEES18_NSU_INS5_IJS19_SH_EEENS5_IJSH_SB_EEEEEEEvS1I_EENS_8epilogue10collective6detail29Sm90TmaWarpSpecializedAdapterINS1Q_15DefaultEpilogueISJ_SL_SL_NS1P_6thread17LinearCombinationISJ_Li1EffLNS1U_9ScaleType4KindE0ELNS_15FloatRoundStyleE2ESJ_EENS1_15EpilogueDefaultEEEEEvvEEEEvNT_6ParamsE,"a",@progbits
	.sectionflags	@""
	.align	4
.nv.constant0._ZN7cutlass13device_kernelINS_4gemm6kernel13GemmUniversalIN4cute5tupleIJiiiiEEENS1_10collective13CollectiveMmaINS1_39MainloopSm90TmaGmmaRmemAWarpSpecializedILi5ENS5_IJNS4_1CILi1EEESB_SB_EEENS1_35KernelTmaWarpSpecializedCooperativeEEENS5_IJNSA_ILi256EEENSA_ILi64EEENSA_ILi32EEEEEENS_10tfloat32_tENS5_IJSB_llEEESJ_NS5_IJlSB_lEEENS4_8TiledMMAINS4_8MMA_AtomIJNS4_4SM904GMMA29MMA_64x64x8_F32TF32TF32_RS_TNILNSP_7ScaleInE1ELSR_1EEEEEENS4_6LayoutINS5_IJNSA_ILi2EEESB_SB_EEENS5_IJSB_NSA_ILi0EEESX_EEEEENS5_IJNS4_10UnderscoreES10_S10_EEEEENS4_13SM90_TMA_LOADENS4_14ComposedLayoutINS4_7SwizzleILi1ELi4ELi3EEENS4_18smem_ptr_flag_bitsILi32EEENSU_INS5_IJNSA_ILi8EEES19_EEENS5_IJSB_S19_EEEEEEENS4_9Copy_AtomIJNS4_39AutoVectorizingCopyWithAssumedAlignmentILi128EEESJ_EEENS4_8identityES13_NS14_INS15_ILi3ELi4ELi3EEES18_NSU_INS5_IJS19_SH_EEENS5_IJSH_SB_EEEEEEEvS1I_EENS_8epilogue10collective6detail29Sm90TmaWarpSpecializedAdapterINS1Q_15DefaultEpilogueISJ_SL_SL_NS1P_6thread17LinearCombinationISJ_Li1EffLNS1U_9ScaleType4KindE0ELNS_15FloatRoundStyleE2ESJ_EENS1_15EpilogueDefaultEEEEEvvEEEEvNT_6ParamsE:
	.zero		1664


//--------------------- SYMBOLS --------------------------

	.type		.nv.reservedSmem.offset0,@object
	.size		.nv.reservedSmem.offset0,0x4
	.type		__assertfail,@function
